	.target	sm_100a

	.elftype	@"ET_EXEC"


//--------------------- .note.nv.tkinfo           --------------------------
	.section	.note.nv.tkinfo,"",@"SHT_NOTE"
	.sectionflags	@"SHF_NOTE_NV_TKINFO"
	.tkinfo
        /*0018*/ 	.word	0x00000002
        /*0030*/ 	.string	""
        /*0030*/ 	.string	"ptxas"
        /*0030*/ 	.string	"Cuda compilation tools, release 13.0, V13.0.88"
        /*0030*/ 	.string	"Build cuda_13.0.r13.0/compiler.36424714_0"
        /*0030*/ 	.string	"-arch sm_100a -m 64 "



//--------------------- .note.nv.cuinfo           --------------------------
	.section	.note.nv.cuinfo,"",@"SHT_NOTE"
	.sectionflags	@"SHF_NOTE_NV_CUINFO"
        /*0018*/ 	.short	0x0002
        /*001a*/ 	.short	0x0064
        /*001c*/ 	.short	0x0082
	.zero		2


//--------------------- .nv.info                  --------------------------
	.section	.nv.info,"",@"SHT_CUDA_INFO"
	.align	4


	//----- nvinfo : EIATTR_REGCOUNT
	.align		4
        /*0000*/ 	.byte	0x04, 0x2f
        /*0002*/ 	.short	(.L_19 - .L_18)
	.align		4
.L_18:
        /*0004*/ 	.word	index@(_ZN7cutlass13device_kernelINS_4gemm6kernel13GemmUniversalIN4cute5tupleIJiiiiEEENS1_10collective13CollectiveMmaINS1_35MainloopSm100TmaUmmaWarpSpecializedILi10ELi2ELi4ENS5_IJNS4_1CILi2EEENSA_ILi4EEENSA_ILi1EEEEEEEENS5_IJNSA_ILi256EEENSA_ILi64EEENSA_ILi128EEEEEEaNS5_IJlSD_lEEEaSK_NS4_8TiledMMAINS4_8MMA_AtomIJNS4_21SM100_MMA_S8_2x1SM_SSIaaiLi256ELi64ELNS4_4UMMA5MajorE0ELSP_0ELNSO_8SaturateE0EEEEEENS4_6LayoutINS5_IJSD_SD_SD_EEENS5_IJNSA_ILi0EEESV_SV_EEEEENS5_IJNS4_10UnderscoreESY_SY_EEEEENS4_28SM100_TMA_2SM_LOAD_MULTICASTENS4_14ComposedLayoutINS4_7SwizzleILi3ELi4ELi3EEENS4_18smem_ptr_flag_bitsILi8EEENST_INS5_IJNSA_ILi8EEESI_EEENS5_IJSI_SD_EEEEEEEvNS4_8identityENS4_18SM100_TMA_2SM_LOADES1B_vS1C_EENS_8epilogue10collective18CollectiveEpilogueINS1F_23Sm100TmaWarpSpecializedILi1ELi1ELi64ELb0ELb0EEEJNS5_IJSI_SH_SI_EEENS5_IJNST_ISI_SD_EENST_ISH_SD_EEEEEaSK_aSK_NS1F_6fusion15FusionCallbacksIS1J_NS1O_17LinearCombinationIaiaiLNS_15FloatRoundStyleE2EEES1K_S1N_JEEENS4_5SM1004TMEM4LOAD26SM100_TMEM_LOAD_32dp32b64xENS4_13SM90_TMA_LOADENS12_INS13_ILi2ELi4ELi3EEES16_NST_INS5_IJS17_SH_EEENS5_IJSH_SD_EEEEEEENS4_39AutoVectorizingCopyWithAssumedAlignmentILi128EEENS4_14SM90_TMA_STOREES23_S25_S25_EEEvvEEEEvNT_6ParamsE)
        /*0008*/ 	.word	0x0000009d


	//----- nvinfo : EIATTR_FRAME_SIZE
	.align		4
.L_19:
        /*000c*/ 	.byte	0x04, 0x11
        /*000e*/ 	.short	(.L_21 - .L_20)
	.align		4
.L_20:
        /*0010*/ 	.word	index@($__internal_2_$__cuda_sm10x_tcgen05_guardrail_trap_unallocated_columns_being_dealloced)
        /*0014*/ 	.word	0x00000000


	//----- nvinfo : EIATTR_FRAME_SIZE
	.align		4
.L_21:
        /*0018*/ 	.byte	0x04, 0x11
        /*001a*/ 	.short	(.L_23 - .L_22)
	.align		4
.L_22:
        /*001c*/ 	.word	index@($__internal_1_$__cuda_sm10x_tcgen05_guardrail_trap_phase_invalid_during_alloc)
        /*0020*/ 	.word	0x00000000


	//----- nvinfo : EIATTR_FRAME_SIZE
	.align		4
.L_23:
        /*0024*/ 	.byte	0x04, 0x11
        /*0026*/ 	.short	(.L_25 - .L_24)
	.align		4
.L_24:
        /*0028*/ 	.word	index@($__internal_0_$__cuda_sm10x_tcgen05_guardrail_trap_col_being_dealloced_not_returned_by_alloc)
        /*002c*/ 	.word	0x00000000


	//----- nvinfo : EIATTR_FRAME_SIZE
	.align		4
.L_25:
        /*0030*/ 	.byte	0x04, 0x11
        /*0032*/ 	.short	(.L_27 - .L_26)
	.align		4
.L_26:
        /*0034*/ 	.word	index@(_ZN7cutlass13device_kernelINS_4gemm6kernel13GemmUniversalIN4cute5tupleIJiiiiEEENS1_10collective13CollectiveMmaINS1_35MainloopSm100TmaUmmaWarpSpecializedILi10ELi2ELi4ENS5_IJNS4_1CILi2EEENSA_ILi4EEENSA_ILi1EEEEEEEENS5_IJNSA_ILi256EEENSA_ILi64EEENSA_ILi128EEEEEEaNS5_IJlSD_lEEEaSK_NS4_8TiledMMAINS4_8MMA_AtomIJNS4_21SM100_MMA_S8_2x1SM_SSIaaiLi256ELi64ELNS4_4UMMA5MajorE0ELSP_0ELNSO_8SaturateE0EEEEEENS4_6LayoutINS5_IJSD_SD_SD_EEENS5_IJNSA_ILi0EEESV_SV_EEEEENS5_IJNS4_10UnderscoreESY_SY_EEEEENS4_28SM100_TMA_2SM_LOAD_MULTICASTENS4_14ComposedLayoutINS4_7SwizzleILi3ELi4ELi3EEENS4_18smem_ptr_flag_bitsILi8EEENST_INS5_IJNSA_ILi8EEESI_EEENS5_IJSI_SD_EEEEEEEvNS4_8identityENS4_18SM100_TMA_2SM_LOADES1B_vS1C_EENS_8epilogue10collective18CollectiveEpilogueINS1F_23Sm100TmaWarpSpecializedILi1ELi1ELi64ELb0ELb0EEEJNS5_IJSI_SH_SI_EEENS5_IJNST_ISI_SD_EENST_ISH_SD_EEEEEaSK_aSK_NS1F_6fusion15FusionCallbacksIS1J_NS1O_17LinearCombinationIaiaiLNS_15FloatRoundStyleE2EEES1K_S1N_JEEENS4_5SM1004TMEM4LOAD26SM100_TMEM_LOAD_32dp32b64xENS4_13SM90_TMA_LOADENS12_INS13_ILi2ELi4ELi3EEES16_NST_INS5_IJS17_SH_EEENS5_IJSH_SD_EEEEEEENS4_39AutoVectorizingCopyWithAssumedAlignmentILi128EEENS4_14SM90_TMA_STOREES23_S25_S25_EEEvvEEEEvNT_6ParamsE)
        /*0038*/ 	.word	0x00000000


	//----- nvinfo : EIATTR_MIN_STACK_SIZE
	.align		4
.L_27:
        /*003c*/ 	.byte	0x04, 0x12
        /*003e*/ 	.short	(.L_29 - .L_28)
	.align		4
.L_28:
        /*0040*/ 	.word	index@(_ZN7cutlass13device_kernelINS_4gemm6kernel13GemmUniversalIN4cute5tupleIJiiiiEEENS1_10collective13CollectiveMmaINS1_35MainloopSm100TmaUmmaWarpSpecializedILi10ELi2ELi4ENS5_IJNS4_1CILi2EEENSA_ILi4EEENSA_ILi1EEEEEEEENS5_IJNSA_ILi256EEENSA_ILi64EEENSA_ILi128EEEEEEaNS5_IJlSD_lEEEaSK_NS4_8TiledMMAINS4_8MMA_AtomIJNS4_21SM100_MMA_S8_2x1SM_SSIaaiLi256ELi64ELNS4_4UMMA5MajorE0ELSP_0ELNSO_8SaturateE0EEEEEENS4_6LayoutINS5_IJSD_SD_SD_EEENS5_IJNSA_ILi0EEESV_SV_EEEEENS5_IJNS4_10UnderscoreESY_SY_EEEEENS4_28SM100_TMA_2SM_LOAD_MULTICASTENS4_14ComposedLayoutINS4_7SwizzleILi3ELi4ELi3EEENS4_18smem_ptr_flag_bitsILi8EEENST_INS5_IJNSA_ILi8EEESI_EEENS5_IJSI_SD_EEEEEEEvNS4_8identityENS4_18SM100_TMA_2SM_LOADES1B_vS1C_EENS_8epilogue10collective18CollectiveEpilogueINS1F_23Sm100TmaWarpSpecializedILi1ELi1ELi64ELb0ELb0EEEJNS5_IJSI_SH_SI_EEENS5_IJNST_ISI_SD_EENST_ISH_SD_EEEEEaSK_aSK_NS1F_6fusion15FusionCallbacksIS1J_NS1O_17LinearCombinationIaiaiLNS_15FloatRoundStyleE2EEES1K_S1N_JEEENS4_5SM1004TMEM4LOAD26SM100_TMEM_LOAD_32dp32b64xENS4_13SM90_TMA_LOADENS12_INS13_ILi2ELi4ELi3EEES16_NST_INS5_IJS17_SH_EEENS5_IJSH_SD_EEEEEEENS4_39AutoVectorizingCopyWithAssumedAlignmentILi128EEENS4_14SM90_TMA_STOREES23_S25_S25_EEEvvEEEEvNT_6ParamsE)
        /*0044*/ 	.word	0x00000000
.L_29:


//--------------------- .nv.compat                --------------------------
	.section	.nv.compat,"",@"SHT_CUDA_COMPAT_INFO"
	.align	4
        /*0000*/ 	.byte	0x02, 0x09, 0x01, 0x00, 0x02, 0x02, 0x03, 0x00, 0x02, 0x05, 0x06, 0x00, 0x03, 0x07, 0x01, 0x01
        /*0010*/ 	.byte	0x02, 0x03, 0x01, 0x00, 0x02, 0x06, 0x01, 0x00, 0x04, 0x0b, 0x08, 0x00, 0x01, 0x00, 0x00, 0x00
        /*0020*/ 	.byte	0x00, 0x00, 0x00, 0x00


//--------------------- .nv.info._ZN7cutlass13device_kernelINS_4gemm6kernel13GemmUniversalIN4cute5tupleIJiiiiEEENS1_10collective13CollectiveMmaINS1_35MainloopSm100TmaUmmaWarpSpecializedILi10ELi2ELi4ENS5_IJNS4_1CILi2EEENSA_ILi4EEENSA_ILi1EEEEEEEENS5_IJNSA_ILi256EEENSA_ILi64EEENSA_ILi128EEEEEEaNS5_IJlSD_lEEEaSK_NS4_8TiledMMAINS4_8MMA_AtomIJNS4_21SM100_MMA_S8_2x1SM_SSIaaiLi256ELi64ELNS4_4UMMA5MajorE0ELSP_0ELNSO_8SaturateE0EEEEEENS4_6LayoutINS5_IJSD_SD_SD_EEENS5_IJNSA_ILi0EEESV_SV_EEEEENS5_IJNS4_10UnderscoreESY_SY_EEEEENS4_28SM100_TMA_2SM_LOAD_MULTICASTENS4_14ComposedLayoutINS4_7SwizzleILi3ELi4ELi3EEENS4_18smem_ptr_flag_bitsILi8EEENST_INS5_IJNSA_ILi8EEESI_EEENS5_IJSI_SD_EEEEEEEvNS4_8identityENS4_18SM100_TMA_2SM_LOADES1B_vS1C_EENS_8epilogue10collective18CollectiveEpilogueINS1F_23Sm100TmaWarpSpecializedILi1ELi1ELi64ELb0ELb0EEEJNS5_IJSI_SH_SI_EEENS5_IJNST_ISI_SD_EENST_ISH_SD_EEEEEaSK_aSK_NS1F_6fusion15FusionCallbacksIS1J_NS1O_17LinearCombinationIaiaiLNS_15FloatRoundStyleE2EEES1K_S1N_JEEENS4_5SM1004TMEM4LOAD26SM100_TMEM_LOAD_32dp32b64xENS4_13SM90_TMA_LOADENS12_INS13_ILi2ELi4ELi3EEES16_NST_INS5_IJS17_SH_EEENS5_IJSH_SD_EEEEEEENS4_39AutoVectorizingCopyWithAssumedAlignmentILi128EEENS4_14SM90_TMA_STOREES23_S25_S25_EEEvvEEEEvNT_6ParamsE --------------------------
	.section	.nv.info._ZN7cutlass13device_kernelINS_4gemm6kernel13GemmUniversalIN4cute5tupleIJiiiiEEENS1_10collective13CollectiveMmaINS1_35MainloopSm100TmaUmmaWarpSpecializedILi10ELi2ELi4ENS5_IJNS4_1CILi2EEENSA_ILi4EEENSA_ILi1EEEEEEEENS5_IJNSA_ILi256EEENSA_ILi64EEENSA_ILi128EEEEEEaNS5_IJlSD_lEEEaSK_NS4_8TiledMMAINS4_8MMA_AtomIJNS4_21SM100_MMA_S8_2x1SM_SSIaaiLi256ELi64ELNS4_4UMMA5MajorE0ELSP_0ELNSO_8SaturateE0EEEEEENS4_6LayoutINS5_IJSD_SD_SD_EEENS5_IJNSA_ILi0EEESV_SV_EEEEENS5_IJNS4_10UnderscoreESY_SY_EEEEENS4_28SM100_TMA_2SM_LOAD_MULTICASTENS4_14ComposedLayoutINS4_7SwizzleILi3ELi4ELi3EEENS4_18smem_ptr_flag_bitsILi8EEENST_INS5_IJNSA_ILi8EEESI_EEENS5_IJSI_SD_EEEEEEEvNS4_8identityENS4_18SM100_TMA_2SM_LOADES1B_vS1C_EENS_8epilogue10collective18CollectiveEpilogueINS1F_23Sm100TmaWarpSpecializedILi1ELi1ELi64ELb0ELb0EEEJNS5_IJSI_SH_SI_EEENS5_IJNST_ISI_SD_EENST_ISH_SD_EEEEEaSK_aSK_NS1F_6fusion15FusionCallbacksIS1J_NS1O_17LinearCombinationIaiaiLNS_15FloatRoundStyleE2EEES1K_S1N_JEEENS4_5SM1004TMEM4LOAD26SM100_TMEM_LOAD_32dp32b64xENS4_13SM90_TMA_LOADENS12_INS13_ILi2ELi4ELi3EEES16_NST_INS5_IJS17_SH_EEENS5_IJSH_SD_EEEEEEENS4_39AutoVectorizingCopyWithAssumedAlignmentILi128EEENS4_14SM90_TMA_STOREES23_S25_S25_EEEvvEEEEvNT_6ParamsE,"",@"SHT_CUDA_INFO"
	.sectionflags	@""
	.align	4


	//----- nvinfo : EIATTR_CUDA_API_VERSION
	.align		4
        /*0000*/ 	.byte	0x04, 0x37
        /*0002*/ 	.short	(.L_31 - .L_30)
.L_30:
        /*0004*/ 	.word	0x00000082


	//----- nvinfo : EIATTR_KPARAM_INFO
	.align		4
.L_31:
        /*0008*/ 	.byte	0x04, 0x17
        /*000a*/ 	.short	(.L_33 - .L_32)
.L_32:
        /*000c*/ 	.word	0x00000000
        /*0010*/ 	.short	0x0000
        /*0012*/ 	.short	0x0000
        /*0014*/ 	.byte	0x00, 0xf0, 0x01, 0x20


	//----- nvinfo : EIATTR_AT_ENTRY_FRAGMENTS
	.align		4
.L_33:
        /*0018*/ 	.byte	0x04, 0x4f
        /*001a*/ 	.short	(.L_35 - .L_34)


	//   ....[0]....
.L_34:
        /*001c*/ 	.word	0x00000007


	//----- nvinfo : EIATTR_RESERVED_SMEM_USED
	.align		4
.L_35:
        /*0020*/ 	.byte	0x01, 0x41
	.zero		2


	//----- nvinfo : EIATTR_SPARSE_MMA_MASK
	.align		4
        /*0024*/ 	.byte	0x03, 0x50
        /*0026*/ 	.short	0x0000


	//----- nvinfo : EIATTR_TCGEN05_2CTA_USED
	.align		4
        /*0028*/ 	.byte	0x01, 0x52
	.zero		2


	//----- nvinfo : EIATTR_MAXREG_COUNT
	.align		4
        /*002c*/ 	.byte	0x03, 0x1b
        /*002e*/ 	.short	0x00ff


	//----- nvinfo : EIATTR_NUM_BARRIERS
	.align		4
        /*0030*/ 	.byte	0x02, 0x4c
        /*0032*/ 	.byte	0x07
	.zero		1


	//----- nvinfo : EIATTR_EXTERNS
	.align		4
        /*0034*/ 	.byte	0x04, 0x0f
        /*0036*/ 	.short	(.L_37 - .L_36)


	//   ....[0]....
	.align		4
.L_36:
        /*0038*/ 	.word	index@(__assertfail)


	//----- nvinfo : EIATTR_MERCURY_ISA_VERSION
	.align		4
.L_37:
        /*003c*/ 	.byte	0x03, 0x5f
        /*003e*/ 	.short	0x0101


	//----- nvinfo : EIATTR_INT_WARP_WIDE_INSTR_OFFSETS
	.align		4
        /*0040*/ 	.byte	0x04, 0x31
        /*0042*/ 	.short	(.L_39 - .L_38)


	//   ....[0]....
.L_38:
        /*0044*/ 	.word	0x00000de0


	//   ....[1]....
        /*0048*/ 	.word	0x00000e80


	//   ....[2]....
        /*004c*/ 	.word	0x000045e0


	//   ....[3]....
        /*0050*/ 	.word	0x00004610


	//   ....[4]....
        /*0054*/ 	.word	0x00004660


	//   ....[5]....
        /*0058*/ 	.word	0x000050f0


	//   ....[6]....
        /*005c*/ 	.word	0x000051a0


	//----- nvinfo : EIATTR_COOP_GROUP_MASK_REGIDS
	.align		4
.L_39:
        /*0060*/ 	.byte	0x04, 0x29
        /*0062*/ 	.short	(.L_41 - .L_40)


	//   ....[0]....
.L_40:
        /*0064*/ 	.word	0xffffffff


	//   ....[1]....
        /*0068*/ 	.word	0xffffffff


	//   ....[2]....
        /*006c*/ 	.word	0xffffffff


	//   ....[3]....
        /*0070*/ 	.word	0xffffffff


	//   ....[4]....
        /*0074*/ 	.word	0xffffffff


	//   ....[5]....
        /*0078*/ 	.word	0xffffffff


	//   ....[6]....
        /*007c*/ 	.word	0xffffffff


	//   ....[7]....
        /*0080*/ 	.word	0xffffffff


	//   ....[8]....
        /*0084*/ 	.word	0xffffffff


	//   ....[9]....
        /*0088*/ 	.word	0xffffffff


	//   ....[10]....
        /*008c*/ 	.word	0xffffffff


	//   ....[11]....
        /*0090*/ 	.word	0xffffffff


	//   ....[12]....
        /*0094*/ 	.word	0xffffffff


	//   ....[13]....
        /*0098*/ 	.word	0xffffffff


	//----- nvinfo : EIATTR_COOP_GROUP_INSTR_OFFSETS
	.align		4
.L_41:
        /*009c*/ 	.byte	0x04, 0x28
        /*009e*/ 	.short	(.L_43 - .L_42)


	//   ....[0]....
.L_42:
        /*00a0*/ 	.word	0x000000c0


	//   ....[1]....
        /*00a4*/ 	.word	0x00000500


	//   ....[2]....
        /*00a8*/ 	.word	0x000007b0


	//   ....[3]....
        /*00ac*/ 	.word	0x000008e0


	//   ....[4]....
        /*00b0*/ 	.word	0x000009d0


	//   ....[5]....
        /*00b4*/ 	.word	0x00000b30


	//   ....[6]....
        /*00b8*/ 	.word	0x00000cc0


	//   ....[7]....
        /*00bc*/ 	.word	0x00000f00


	//   ....[8]....
        /*00c0*/ 	.word	0x00002250


	//   ....[9]....
        /*00c4*/ 	.word	0x000033d0


	//   ....[10]....
        /*00c8*/ 	.word	0x000038a0


	//   ....[11]....
        /*00cc*/ 	.word	0x000038d0


	//   ....[12]....
        /*00d0*/ 	.word	0x000044f0


	//   ....[13]....
        /*00d4*/ 	.word	0x00004700


	//----- nvinfo : EIATTR_VRC_CTA_INIT_COUNT
	.align		4
.L_43:
        /*00d8*/ 	.byte	0x02, 0x4a
        /*00da*/ 	.byte	0x80
	.zero		1


	//----- nvinfo : EIATTR_SYSCALL_OFFSETS
	.align		4
        /*00dc*/ 	.byte	0x04, 0x46
        /*00de*/ 	.short	(.L_45 - .L_44)


	//   ....[0]....
.L_44:
        /*00e0*/ 	.word	0x00005c70


	//   ....[1]....
        /*00e4*/ 	.word	0x00005db0


	//   ....[2]....
        /*00e8*/ 	.word	0x00006560


	//----- nvinfo : EIATTR_MBARRIER_INSTR_OFFSETS
	.align		4
.L_45:
        /*00ec*/ 	.byte	0x04, 0x39
        /*00ee*/ 	.short	(.L_47 - .L_46)


	//   ....[0]....
.L_46:
        /*00f0*/ 	.word	0x00000650
        /*00f4*/ 	.word	0x000000ff
        /*00f8*/ 	.word	0x00000000
        /*00fc*/ 	.short	0x0100
        /*00fe*/ 	.byte	0x06
	.zero		1


	//   ....[1]....
        /*0100*/ 	.word	0x00000660
        /*0104*/ 	.word	0x000000ff
        /*0108*/ 	.word	0x00000050
        /*010c*/ 	.short	0x0100
        /*010e*/ 	.byte	0x06
	.zero		1


	//   ....[2]....
        /*0110*/ 	.word	0x00000670
        /*0114*/ 	.word	0x000000ff
        /*0118*/ 	.word	0x00000008
        /*011c*/ 	.short	0x0100
        /*011e*/ 	.byte	0x06
	.zero		1


	//   ....[3]....
        /*0120*/ 	.word	0x00000680
        /*0124*/ 	.word	0x000000ff
        /*0128*/ 	.word	0x00000058
        /*012c*/ 	.short	0x0100
        /*012e*/ 	.byte	0x06
	.zero		1


	//   ....[4]....
        /*0130*/ 	.word	0x00000690
        /*0134*/ 	.word	0x000000ff
        /*0138*/ 	.word	0x00000010
        /*013c*/ 	.short	0x0100
        /*013e*/ 	.byte	0x06
	.zero		1


	//   ....[5]....
        /*0140*/ 	.word	0x000006a0
        /*0144*/ 	.word	0x000000ff
        /*0148*/ 	.word	0x00000060
        /*014c*/ 	.short	0x0100
        /*014e*/ 	.byte	0x06
	.zero		1


	//   ....[6]....
        /*0150*/ 	.word	0x000006b0
        /*0154*/ 	.word	0x000000ff
        /*0158*/ 	.word	0x00000018
        /*015c*/ 	.short	0x0100
        /*015e*/ 	.byte	0x06
	.zero		1


	//   ....[7]....
        /*0160*/ 	.word	0x000006c0
        /*0164*/ 	.word	0x000000ff
        /*0168*/ 	.word	0x00000068
        /*016c*/ 	.short	0x0100
        /*016e*/ 	.byte	0x06
	.zero		1


	//   ....[8]....
        /*0170*/ 	.word	0x000006d0
        /*0174*/ 	.word	0x000000ff
        /*0178*/ 	.word	0x00000020
        /*017c*/ 	.short	0x0100
        /*017e*/ 	.byte	0x06
	.zero		1


	//   ....[9]....
        /*0180*/ 	.word	0x000006e0
        /*0184*/ 	.word	0x000000ff
        /*0188*/ 	.word	0x00000070
        /*018c*/ 	.short	0x0100
        /*018e*/ 	.byte	0x06
	.zero		1


	//   ....[10]....
        /*0190*/ 	.word	0x000006f0
        /*0194*/ 	.word	0x000000ff
        /*0198*/ 	.word	0x00000028
        /*019c*/ 	.short	0x0100
        /*019e*/ 	.byte	0x06
	.zero		1


	//   ....[11]....
        /*01a0*/ 	.word	0x00000700
        /*01a4*/ 	.word	0x000000ff
        /*01a8*/ 	.word	0x00000078
        /*01ac*/ 	.short	0x0100
        /*01ae*/ 	.byte	0x06
	.zero		1


	//   ....[12]....
        /*01b0*/ 	.word	0x00000710
        /*01b4*/ 	.word	0x000000ff
        /*01b8*/ 	.word	0x00000030
        /*01bc*/ 	.short	0x0100
        /*01be*/ 	.byte	0x06
	.zero		1


	//   ....[13]....
        /*01c0*/ 	.word	0x00000720
        /*01c4*/ 	.word	0x000000ff
        /*01c8*/ 	.word	0x00000080
        /*01cc*/ 	.short	0x0100
        /*01ce*/ 	.byte	0x06
	.zero		1


	//   ....[14]....
        /*01d0*/ 	.word	0x00000730
        /*01d4*/ 	.word	0x000000ff
        /*01d8*/ 	.word	0x00000038
        /*01dc*/ 	.short	0x0100
        /*01de*/ 	.byte	0x06
	.zero		1


	//   ....[15]....
        /*01e0*/ 	.word	0x00000740
        /*01e4*/ 	.word	0x000000ff
        /*01e8*/ 	.word	0x00000088
        /*01ec*/ 	.short	0x0100
        /*01ee*/ 	.byte	0x06
	.zero		1


	//   ....[16]....
        /*01f0*/ 	.word	0x00000750
        /*01f4*/ 	.word	0x000000ff
        /*01f8*/ 	.word	0x00000040
        /*01fc*/ 	.short	0x0100
        /*01fe*/ 	.byte	0x06
	.zero		1


	//   ....[17]....
        /*0200*/ 	.word	0x00000760
        /*0204*/ 	.word	0x000000ff
        /*0208*/ 	.word	0x00000090
        /*020c*/ 	.short	0x0100
        /*020e*/ 	.byte	0x06
	.zero		1


	//   ....[18]....
        /*0210*/ 	.word	0x00000770
        /*0214*/ 	.word	0x000000ff
        /*0218*/ 	.word	0x00000048
        /*021c*/ 	.short	0x0100
        /*021e*/ 	.byte	0x06
	.zero		1


	//   ....[19]....
        /*0220*/ 	.word	0x00000780
        /*0224*/ 	.word	0x000000ff
        /*0228*/ 	.word	0x00000098
        /*022c*/ 	.short	0x0100
        /*022e*/ 	.byte	0x06
	.zero		1


	//   ....[20]....
        /*0230*/ 	.word	0x000008b0
        /*0234*/ 	.word	0x000000ff
        /*0238*/ 	.word	0x000000a0
        /*023c*/ 	.short	0x0100
        /*023e*/ 	.byte	0x06
	.zero		1


	//   ....[21]....
        /*0240*/ 	.word	0x000008c0
        /*0244*/ 	.word	0x000000ff
        /*0248*/ 	.word	0x000000a8
        /*024c*/ 	.short	0x0100
        /*024e*/ 	.byte	0x06
	.zero		1


	//   ....[22]....
        /*0250*/ 	.word	0x000009a0
        /*0254*/ 	.word	0x000000ff
        /*0258*/ 	.word	0x000000b0
        /*025c*/ 	.short	0x0100
        /*025e*/ 	.byte	0x05
	.zero		1


	//   ....[23]....
        /*0260*/ 	.word	0x000009b0
        /*0264*/ 	.word	0x000000ff
        /*0268*/ 	.word	0x000000b8
        /*026c*/ 	.short	0x0100
        /*026e*/ 	.byte	0x05
	.zero		1


	//   ....[24]....
        /*0270*/ 	.word	0x00000ae0
        /*0274*/ 	.word	0x000000ff
        /*0278*/ 	.word	0x000000c0
        /*027c*/ 	.short	0x0100
        /*027e*/ 	.byte	0x05
	.zero		1


	//   ....[25]....
        /*0280*/ 	.word	0x00000af0
        /*0284*/ 	.word	0x000000ff
        /*0288*/ 	.word	0x000000d0
        /*028c*/ 	.short	0x0100
        /*028e*/ 	.byte	0x05
	.zero		1


	//   ....[26]....
        /*0290*/ 	.word	0x00000b00
        /*0294*/ 	.word	0x000000ff
        /*0298*/ 	.word	0x000000c8
        /*029c*/ 	.short	0x0100
        /*029e*/ 	.byte	0x05
	.zero		1


	//   ....[27]....
        /*02a0*/ 	.word	0x00000b10
        /*02a4*/ 	.word	0x000000ff
        /*02a8*/ 	.word	0x000000d8
        /*02ac*/ 	.short	0x0100
        /*02ae*/ 	.byte	0x05
	.zero		1


	//   ....[28]....
        /*02b0*/ 	.word	0x00000c30
        /*02b4*/ 	.word	0x000000ff
        /*02b8*/ 	.word	0x000000e0
        /*02bc*/ 	.short	0x0100
        /*02be*/ 	.byte	0x06
	.zero		1


	//   ....[29]....
        /*02c0*/ 	.word	0x00000c40
        /*02c4*/ 	.word	0x000000ff
        /*02c8*/ 	.word	0x00000100
        /*02cc*/ 	.short	0x0100
        /*02ce*/ 	.byte	0x06
	.zero		1


	//   ....[30]....
        /*02d0*/ 	.word	0x00000c50
        /*02d4*/ 	.word	0x000000ff
        /*02d8*/ 	.word	0x000000e8
        /*02dc*/ 	.short	0x0100
        /*02de*/ 	.byte	0x06
	.zero		1


	//   ....[31]....
        /*02e0*/ 	.word	0x00000c60
        /*02e4*/ 	.word	0x000000ff
        /*02e8*/ 	.word	0x00000108
        /*02ec*/ 	.short	0x0100
        /*02ee*/ 	.byte	0x06
	.zero		1


	//   ....[32]....
        /*02f0*/ 	.word	0x00000c70
        /*02f4*/ 	.word	0x000000ff
        /*02f8*/ 	.word	0x000000f0
        /*02fc*/ 	.short	0x0100
        /*02fe*/ 	.byte	0x06
	.zero		1


	//   ....[33]....
        /*0300*/ 	.word	0x00000c80
        /*0304*/ 	.word	0x000000ff
        /*0308*/ 	.word	0x00000110
        /*030c*/ 	.short	0x0100
        /*030e*/ 	.byte	0x06
	.zero		1


	//   ....[34]....
        /*0310*/ 	.word	0x00000c90
        /*0314*/ 	.word	0x000000ff
        /*0318*/ 	.word	0x000000f8
        /*031c*/ 	.short	0x0100
        /*031e*/ 	.byte	0x06
	.zero		1


	//   ....[35]....
        /*0320*/ 	.word	0x00000ca0
        /*0324*/ 	.word	0x000000ff
        /*0328*/ 	.word	0x00000118
        /*032c*/ 	.short	0x0100
        /*032e*/ 	.byte	0x06
	.zero		1


	//   ....[36]....
        /*0330*/ 	.word	0x00000d90
        /*0334*/ 	.word	0x000000ff
        /*0338*/ 	.word	0x00000120
        /*033c*/ 	.short	0x0100
        /*033e*/ 	.byte	0x05
	.zero		1


	//   ....[37]....
        /*0340*/ 	.word	0x00000da0
        /*0344*/ 	.word	0x000000ff
        /*0348*/ 	.word	0x00000130
        /*034c*/ 	.short	0x0100
        /*034e*/ 	.byte	0x05
	.zero		1


	//   ....[38]....
        /*0350*/ 	.word	0x00000db0
        /*0354*/ 	.word	0x000000ff
        /*0358*/ 	.word	0x00000128
        /*035c*/ 	.short	0x0100
        /*035e*/ 	.byte	0x05
	.zero		1


	//   ....[39]....
        /*0360*/ 	.word	0x00000dc0
        /*0364*/ 	.word	0x000000ff
        /*0368*/ 	.word	0x00000138
        /*036c*/ 	.short	0x0100
        /*036e*/ 	.byte	0x05
	.zero		1


	//   ....[40]....
        /*0370*/ 	.word	0x00000ec0
        /*0374*/ 	.word	0x000000ff
        /*0378*/ 	.word	0x00000140
        /*037c*/ 	.short	0x0100
        /*037e*/ 	.byte	0x04
	.zero		1


	//   ....[41]....
        /*0380*/ 	.word	0x00001a70
        /*0384*/ 	.word	0x00000000
        /*0388*/ 	.word	0x00000130
        /*038c*/ 	.short	0x010a
        /*038e*/ 	.byte	0xff
	.zero		1


	//   ....[42]....
        /*0390*/ 	.word	0x00001aa0
        /*0394*/ 	.word	0x00000000
        /*0398*/ 	.word	0x00000120
        /*039c*/ 	.short	0x0101
        /*039e*/ 	.byte	0xff
	.zero		1


	//   ....[43]....
        /*03a0*/ 	.word	0x00001b80
        /*03a4*/ 	.word	0x000000ff
        /*03a8*/ 	.word	0x00000050
        /*03ac*/ 	.short	0x010a
        /*03ae*/ 	.byte	0x04
	.zero		1


	//   ....[44]....
        /*03b0*/ 	.word	0x00001c30
        /*03b4*/ 	.word	0x000000ff
        /*03b8*/ 	.word	0x00000050
        /*03bc*/ 	.short	0x010a
        /*03be*/ 	.byte	0x21
	.zero		1


	//   ....[45]....
        /*03c0*/ 	.word	0x00001df0
        /*03c4*/ 	.word	0x000000ff
        /*03c8*/ 	.word	0x00000050
        /*03cc*/ 	.short	0x010a
        /*03ce*/ 	.byte	0x04
	.zero		1


	//   ....[46]....
        /*03d0*/ 	.word	0x00001ef0
        /*03d4*/ 	.word	0x000000ff
        /*03d8*/ 	.word	0x000000b8
        /*03dc*/ 	.short	0x0101
        /*03de*/ 	.byte	0x1a
	.zero		1


	//   ....[47]....
        /*03e0*/ 	.word	0x00001f10
        /*03e4*/ 	.word	0x000000ff
        /*03e8*/ 	.word	0x00000050
        /*03ec*/ 	.short	0x010a
        /*03ee*/ 	.byte	0x05
	.zero		1


	//   ....[48]....
        /*03f0*/ 	.word	0x00001f90
        /*03f4*/ 	.word	0x000000ff
        /*03f8*/ 	.word	0x00000050
        /*03fc*/ 	.short	0x010a
        /*03fe*/ 	.byte	0x11
	.zero		1


	//   ....[49]....
        /*0400*/ 	.word	0x00002120
        /*0404*/ 	.word	0x000000ff
        /*0408*/ 	.word	0x00000050
        /*040c*/ 	.short	0x010a
        /*040e*/ 	.byte	0x06
	.zero		1


	//   ....[50]....
        /*0410*/ 	.word	0x00002280
        /*0414*/ 	.word	0x00000003
        /*0418*/ 	.word	0x000000c0
        /*041c*/ 	.short	0x010a
        /*041e*/ 	.byte	0xff
	.zero		1


	//   ....[51]....
        /*0420*/ 	.word	0x000023d0
        /*0424*/ 	.word	0x00000000
        /*0428*/ 	.word	0x00000000
        /*042c*/ 	.short	0x0101
        /*042e*/ 	.byte	0xff
	.zero		1


	//   ....[52]....
        /*0430*/ 	.word	0x000028f0
        /*0434*/ 	.word	0x000000ff
        /*0438*/ 	.word	0x00000000
        /*043c*/ 	.short	0x010a
        /*043e*/ 	.byte	0x04
	.zero		1


	//   ....[53]....
        /*0440*/ 	.word	0x00002980
        /*0444*/ 	.word	0x000000ff
        /*0448*/ 	.word	0x00000000
        /*044c*/ 	.short	0x010a
        /*044e*/ 	.byte	0x04
	.zero		1


	//   ....[54]....
        /*0450*/ 	.word	0x00002a10
        /*0454*/ 	.word	0x000000ff
        /*0458*/ 	.word	0x00000000
        /*045c*/ 	.short	0x010a
        /*045e*/ 	.byte	0x04
	.zero		1


	//   ....[55]....
        /*0460*/ 	.word	0x00002aa0
        /*0464*/ 	.word	0x000000ff
        /*0468*/ 	.word	0x00000000
        /*046c*/ 	.short	0x010a
        /*046e*/ 	.byte	0x04
	.zero		1


	//   ....[56]....
        /*0470*/ 	.word	0x00002b30
        /*0474*/ 	.word	0x000000ff
        /*0478*/ 	.word	0x00000000
        /*047c*/ 	.short	0x010a
        /*047e*/ 	.byte	0x04
	.zero		1


	//   ....[57]....
        /*0480*/ 	.word	0x00002bc0
        /*0484*/ 	.word	0x000000ff
        /*0488*/ 	.word	0x00000000
        /*048c*/ 	.short	0x010a
        /*048e*/ 	.byte	0x04
	.zero		1


	//   ....[58]....
        /*0490*/ 	.word	0x00002c50
        /*0494*/ 	.word	0x000000ff
        /*0498*/ 	.word	0x00000000
        /*049c*/ 	.short	0x010a
        /*049e*/ 	.byte	0x04
	.zero		1


	//   ....[59]....
        /*04a0*/ 	.word	0x00002ce0
        /*04a4*/ 	.word	0x000000ff
        /*04a8*/ 	.word	0x00000000
        /*04ac*/ 	.short	0x010a
        /*04ae*/ 	.byte	0x04
	.zero		1


	//   ....[60]....
        /*04b0*/ 	.word	0x00002d70
        /*04b4*/ 	.word	0x000000ff
        /*04b8*/ 	.word	0x00000000
        /*04bc*/ 	.short	0x010a
        /*04be*/ 	.byte	0x04
	.zero		1


	//   ....[61]....
        /*04c0*/ 	.word	0x00002e10
        /*04c4*/ 	.word	0x00000000
        /*04c8*/ 	.word	0x00000000
        /*04cc*/ 	.short	0x010a
        /*04ce*/ 	.byte	0xff
	.zero		1


	//   ....[62]....
        /*04d0*/ 	.word	0x00002f30
        /*04d4*/ 	.word	0x00000002
        /*04d8*/ 	.word	0x00000120
        /*04dc*/ 	.short	0x010a
        /*04de*/ 	.byte	0xff
	.zero		1


	//   ....[63]....
        /*04e0*/ 	.word	0x00002fa0
        /*04e4*/ 	.word	0x00000002
        /*04e8*/ 	.word	0x00000000
        /*04ec*/ 	.short	0x0101
        /*04ee*/ 	.byte	0xff
	.zero		1


	//   ....[64]....
        /*04f0*/ 	.word	0x00002fc0
        /*04f4*/ 	.word	0x000000ff
        /*04f8*/ 	.word	0x000000d0
        /*04fc*/ 	.short	0x010a
        /*04fe*/ 	.byte	0x05
	.zero		1


	//   ....[65]....
        /*0500*/ 	.word	0x000030e0
        /*0504*/ 	.word	0x00000002
        /*0508*/ 	.word	0x000000c0
        /*050c*/ 	.short	0x010a
        /*050e*/ 	.byte	0xff
	.zero		1


	//   ....[66]....
        /*0510*/ 	.word	0x000031e0
        /*0514*/ 	.word	0x00000002
        /*0518*/ 	.word	0x00000000
        /*051c*/ 	.short	0x0101
        /*051e*/ 	.byte	0xff
	.zero		1


	//   ....[67]....
        /*0520*/ 	.word	0x00003270
        /*0524*/ 	.word	0x000000ff
        /*0528*/ 	.word	0x000000d0
        /*052c*/ 	.short	0x0106
        /*052e*/ 	.byte	0x05
	.zero		1


	//   ....[68]....
        /*0530*/ 	.word	0x00003290
        /*0534*/ 	.word	0x000000ff
        /*0538*/ 	.word	0x000000d0
        /*053c*/ 	.short	0x010a
        /*053e*/ 	.byte	0x05
	.zero		1


	//   ....[69]....
        /*0540*/ 	.word	0x00003320
        /*0544*/ 	.word	0x000000ff
        /*0548*/ 	.word	0x000000d0
        /*054c*/ 	.short	0x0106
        /*054e*/ 	.byte	0x04
	.zero		1


	//   ....[70]....
        /*0550*/ 	.word	0x00003360
        /*0554*/ 	.word	0x00000000
        /*0558*/ 	.word	0x000000d0
        /*055c*/ 	.short	0x010a
        /*055e*/ 	.byte	0xff
	.zero		1


	//   ....[71]....
        /*0560*/ 	.word	0x000035a0
        /*0564*/ 	.word	0x000000ff
        /*0568*/ 	.word	0x00000008
        /*056c*/ 	.short	0x010a
        /*056e*/ 	.byte	0x04
	.zero		1


	//   ....[72]....
        /*0570*/ 	.word	0x000035c0
        /*0574*/ 	.word	0x000000ff
        /*0578*/ 	.word	0x00000008
        /*057c*/ 	.short	0x010a
        /*057e*/ 	.byte	0x04
	.zero		1


	//   ....[73]....
        /*0580*/ 	.word	0x00003750
        /*0584*/ 	.word	0x000000ff
        /*0588*/ 	.word	0x00000008
        /*058c*/ 	.short	0x010a
        /*058e*/ 	.byte	0x04
	.zero		1


	//   ....[74]....
        /*0590*/ 	.word	0x00003770
        /*0594*/ 	.word	0x000000ff
        /*0598*/ 	.word	0x00000008
        /*059c*/ 	.short	0x010a
        /*059e*/ 	.byte	0x04
	.zero		1


	//   ....[75]....
        /*05a0*/ 	.word	0x00003830
        /*05a4*/ 	.word	0x000000ff
        /*05a8*/ 	.word	0x00000000
        /*05ac*/ 	.short	0x0101
        /*05ae*/ 	.byte	0x05
	.zero		1


	//   ....[76]....
        /*05b0*/ 	.word	0x00003b70
        /*05b4*/ 	.word	0x00000000
        /*05b8*/ 	.word	0x000000c0
        /*05bc*/ 	.short	0x010a
        /*05be*/ 	.byte	0xff
	.zero		1


	//   ....[77]....
        /*05c0*/ 	.word	0x00003c30
        /*05c4*/ 	.word	0x00000000
        /*05c8*/ 	.word	0x00000000
        /*05cc*/ 	.short	0x0101
        /*05ce*/ 	.byte	0xff
	.zero		1


	//   ....[78]....
        /*05d0*/ 	.word	0x00003cf0
        /*05d4*/ 	.word	0x000000ff
        /*05d8*/ 	.word	0x00000000
        /*05dc*/ 	.short	0x010a
        /*05de*/ 	.byte	0x06
	.zero		1


	//   ....[79]....
        /*05e0*/ 	.word	0x00003d00
        /*05e4*/ 	.word	0x000000ff
        /*05e8*/ 	.word	0x00000100
        /*05ec*/ 	.short	0x010a
        /*05ee*/ 	.byte	0x07
	.zero		1


	//   ....[80]....
        /*05f0*/ 	.word	0x00003db0
        /*05f4*/ 	.word	0x000000ff
        /*05f8*/ 	.word	0x00000000
        /*05fc*/ 	.short	0x010a
        /*05fe*/ 	.byte	0x06
	.zero		1


	//   ....[81]....
        /*0600*/ 	.word	0x00003ee0
        /*0604*/ 	.word	0x000000ff
        /*0608*/ 	.word	0x00000000
        /*060c*/ 	.short	0x010a
        /*060e*/ 	.byte	0x1e
	.zero		1


	//   ....[82]....
        /*0610*/ 	.word	0x000041e0
        /*0614*/ 	.word	0x000000ff
        /*0618*/ 	.word	0x00000000
        /*061c*/ 	.short	0x010a
        /*061e*/ 	.byte	0x07
	.zero		1


	//   ....[83]....
        /*0620*/ 	.word	0x00004270
        /*0624*/ 	.word	0x000000ff
        /*0628*/ 	.word	0x00000000
        /*062c*/ 	.short	0x010a
        /*062e*/ 	.byte	0x07
	.zero		1


	//   ....[84]....
        /*0630*/ 	.word	0x00004300
        /*0634*/ 	.word	0x000000ff
        /*0638*/ 	.word	0x00000000
        /*063c*/ 	.short	0x010a
        /*063e*/ 	.byte	0x07
	.zero		1


	//   ....[85]....
        /*0640*/ 	.word	0x000043a0
        /*0644*/ 	.word	0x00000000
        /*0648*/ 	.word	0x00000000
        /*064c*/ 	.short	0x010a
        /*064e*/ 	.byte	0xff
	.zero		1


	//   ....[86]....
        /*0650*/ 	.word	0x000043e0
        /*0654*/ 	.word	0x00000000
        /*0658*/ 	.word	0x00000000
        /*065c*/ 	.short	0x010a
        /*065e*/ 	.byte	0xff
	.zero		1


	//   ....[87]....
        /*0660*/ 	.word	0x00004450
        /*0664*/ 	.word	0x000000ff
        /*0668*/ 	.word	0x00000000
        /*066c*/ 	.short	0x0101
        /*066e*/ 	.byte	0x06
	.zero		1


	//   ....[88]....
        /*0670*/ 	.word	0x00004490
        /*0674*/ 	.word	0x000000ff
        /*0678*/ 	.word	0x00000140
        /*067c*/ 	.short	0x010a
        /*067e*/ 	.byte	0x05
	.zero		1


	//   ....[89]....
        /*0680*/ 	.word	0x000044e0
        /*0684*/ 	.word	0x000000ff
        /*0688*/ 	.word	0x00000000
        /*068c*/ 	.short	0x0101
        /*068e*/ 	.byte	0x06
	.zero		1


	//   ....[90]....
        /*0690*/ 	.word	0x00004940
        /*0694*/ 	.word	0x00000007
        /*0698*/ 	.word	0x000000c0
        /*069c*/ 	.short	0x010a
        /*069e*/ 	.byte	0xff
	.zero		1


	//   ....[91]....
        /*06a0*/ 	.word	0x00004ab0
        /*06a4*/ 	.word	0x00000000
        /*06a8*/ 	.word	0x00000000
        /*06ac*/ 	.short	0x0101
        /*06ae*/ 	.byte	0xff
	.zero		1


	//   ....[92]....
        /*06b0*/ 	.word	0x00004ec0
        /*06b4*/ 	.word	0x000000ff
        /*06b8*/ 	.word	0x000000b8
        /*06bc*/ 	.short	0x010a
        /*06be*/ 	.byte	0x13
	.zero		1


	//   ....[93]....
        /*06c0*/ 	.word	0x00005030
        /*06c4*/ 	.word	0x000000ff
        /*06c8*/ 	.word	0x000000a8
        /*06cc*/ 	.short	0x010a
        /*06ce*/ 	.byte	0x13
	.zero		1


	//   ....[94]....
        /*06d0*/ 	.word	0x00005240
        /*06d4*/ 	.word	0x000000ff
        /*06d8*/ 	.word	0x000000a0
        /*06dc*/ 	.short	0x010b
        /*06de*/ 	.byte	0x13
	.zero		1


	//   ....[95]....
        /*06e0*/ 	.word	0x00005250
        /*06e4*/ 	.word	0x000000ff
        /*06e8*/ 	.word	0x00000000
        /*06ec*/ 	.short	0x0101
        /*06ee*/ 	.byte	0x36
	.zero		1


	//   ....[96]....
        /*06f0*/ 	.word	0x00005290
        /*06f4*/ 	.word	0x00000000
        /*06f8*/ 	.word	0x000000a8
        /*06fc*/ 	.short	0x010a
        /*06fe*/ 	.byte	0xff
	.zero		1


	//   ....[97]....
        /*0700*/ 	.word	0x000055d0
        /*0704*/ 	.word	0x00000003
        /*0708*/ 	.word	0x000000c0
        /*070c*/ 	.short	0x010a
        /*070e*/ 	.byte	0xff
	.zero		1


	//   ....[98]....
        /*0710*/ 	.word	0x00005750
        /*0714*/ 	.word	0x00000000
        /*0718*/ 	.word	0x00000000
        /*071c*/ 	.short	0x0101
        /*071e*/ 	.byte	0xff
	.zero		1


	//   ....[99]....
        /*0720*/ 	.word	0x00006140
        /*0724*/ 	.word	0x000000ff
        /*0728*/ 	.word	0x000000a0
        /*072c*/ 	.short	0x010a
        /*072e*/ 	.byte	0x39
	.zero		1


	//   ....[100]....
        /*0730*/ 	.word	0x00006150
        /*0734*/ 	.word	0x00000095
        /*0738*/ 	.word	0x000000e0
        /*073c*/ 	.short	0x010a
        /*073e*/ 	.byte	0xff
	.zero		1


	//   ....[101]....
        /*0740*/ 	.word	0x000062e0
        /*0744*/ 	.word	0x000000ff
        /*0748*/ 	.word	0x000000a0
        /*074c*/ 	.short	0x010a
        /*074e*/ 	.byte	0x39
	.zero		1


	//   ....[102]....
        /*0750*/ 	.word	0x000063e0
        /*0754*/ 	.word	0x000000ff
        /*0758*/ 	.word	0x00000000
        /*075c*/ 	.short	0x0101
        /*075e*/ 	.byte	0x04
	.zero		1


	//   ....[103]....
        /*0760*/ 	.word	0x00006440
        /*0764*/ 	.word	0x00000095
        /*0768*/ 	.word	0x000000e0
        /*076c*/ 	.short	0x010a
        /*076e*/ 	.byte	0xff
	.zero		1


	//   ....[104]....
        /*0770*/ 	.word	0x00006760
        /*0774*/ 	.word	0x00000095
        /*0778*/ 	.word	0x00000000
        /*077c*/ 	.short	0x0101
        /*077e*/ 	.byte	0xff
	.zero		1


	//   ....[105]....
        /*0780*/ 	.word	0x00007980
        /*0784*/ 	.word	0x00000000
        /*0788*/ 	.word	0x00000130
        /*078c*/ 	.short	0x010a
        /*078e*/ 	.byte	0xff
	.zero		1


	//   ....[106]....
        /*0790*/ 	.word	0x000079e0
        /*0794*/ 	.word	0x00000000
        /*0798*/ 	.word	0x00000050
        /*079c*/ 	.short	0x010a
        /*079e*/ 	.byte	0xff
	.zero		1


	//   ....[107]....
        /*07a0*/ 	.word	0x00007a40
        /*07a4*/ 	.word	0x00000000
        /*07a8*/ 	.word	0x00000050
        /*07ac*/ 	.short	0x010a
        /*07ae*/ 	.byte	0xff
	.zero		1


	//   ....[108]....
        /*07b0*/ 	.word	0x00007a90
        /*07b4*/ 	.word	0x00000003
        /*07b8*/ 	.word	0x000000c0
        /*07bc*/ 	.short	0x010a
        /*07be*/ 	.byte	0xff
	.zero		1


	//   ....[109]....
        /*07c0*/ 	.word	0x00007af0
        /*07c4*/ 	.word	0x00000000
        /*07c8*/ 	.word	0x00000000
        /*07cc*/ 	.short	0x010a
        /*07ce*/ 	.byte	0xff
	.zero		1


	//   ....[110]....
        /*07d0*/ 	.word	0x00007b50
        /*07d4*/ 	.word	0x00000000
        /*07d8*/ 	.word	0x00000000
        /*07dc*/ 	.short	0x010a
        /*07de*/ 	.byte	0xff
	.zero		1


	//   ....[111]....
        /*07e0*/ 	.word	0x00007bb0
        /*07e4*/ 	.word	0x00000000
        /*07e8*/ 	.word	0x00000000
        /*07ec*/ 	.short	0x010a
        /*07ee*/ 	.byte	0xff
	.zero		1


	//   ....[112]....
        /*07f0*/ 	.word	0x00007c10
        /*07f4*/ 	.word	0x00000000
        /*07f8*/ 	.word	0x00000000
        /*07fc*/ 	.short	0x010a
        /*07fe*/ 	.byte	0xff
	.zero		1


	//   ....[113]....
        /*0800*/ 	.word	0x00007c70
        /*0804*/ 	.word	0x00000000
        /*0808*/ 	.word	0x00000000
        /*080c*/ 	.short	0x010a
        /*080e*/ 	.byte	0xff
	.zero		1


	//   ....[114]....
        /*0810*/ 	.word	0x00007cd0
        /*0814*/ 	.word	0x00000000
        /*0818*/ 	.word	0x00000000
        /*081c*/ 	.short	0x010a
        /*081e*/ 	.byte	0xff
	.zero		1


	//   ....[115]....
        /*0820*/ 	.word	0x00007d30
        /*0824*/ 	.word	0x00000000
        /*0828*/ 	.word	0x00000000
        /*082c*/ 	.short	0x010a
        /*082e*/ 	.byte	0xff
	.zero		1


	//   ....[116]....
        /*0830*/ 	.word	0x00007d90
        /*0834*/ 	.word	0x00000000
        /*0838*/ 	.word	0x00000000
        /*083c*/ 	.short	0x010a
        /*083e*/ 	.byte	0xff
	.zero		1


	//   ....[117]....
        /*0840*/ 	.word	0x00007df0
        /*0844*/ 	.word	0x00000000
        /*0848*/ 	.word	0x00000000
        /*084c*/ 	.short	0x010a
        /*084e*/ 	.byte	0xff
	.zero		1


	//   ....[118]....
        /*0850*/ 	.word	0x00007e40
        /*0854*/ 	.word	0x00000002
        /*0858*/ 	.word	0x00000120
        /*085c*/ 	.short	0x010a
        /*085e*/ 	.byte	0xff
	.zero		1


	//   ....[119]....
        /*0860*/ 	.word	0x00007ea0
        /*0864*/ 	.word	0x00000002
        /*0868*/ 	.word	0x000000d0
        /*086c*/ 	.short	0x010a
        /*086e*/ 	.byte	0xff
	.zero		1


	//   ....[120]....
        /*0870*/ 	.word	0x00007ef0
        /*0874*/ 	.word	0x00000002
        /*0878*/ 	.word	0x000000c0
        /*087c*/ 	.short	0x010a
        /*087e*/ 	.byte	0xff
	.zero		1


	//   ....[121]....
        /*0880*/ 	.word	0x00007f50
        /*0884*/ 	.word	0x00000000
        /*0888*/ 	.word	0x000000d0
        /*088c*/ 	.short	0x010a
        /*088e*/ 	.byte	0xff
	.zero		1


	//   ....[122]....
        /*0890*/ 	.word	0x00007fb0
        /*0894*/ 	.word	0x00000005
        /*0898*/ 	.word	0x00000008
        /*089c*/ 	.short	0x010a
        /*089e*/ 	.byte	0xff
	.zero		1


	//   ....[123]....
        /*08a0*/ 	.word	0x000080a0
        /*08a4*/ 	.word	0x00000000
        /*08a8*/ 	.word	0x00000008
        /*08ac*/ 	.short	0x010a
        /*08ae*/ 	.byte	0xff
	.zero		1


	//   ....[124]....
        /*08b0*/ 	.word	0x000080f0
        /*08b4*/ 	.word	0x00000000
        /*08b8*/ 	.word	0x000000c0
        /*08bc*/ 	.short	0x010a
        /*08be*/ 	.byte	0xff
	.zero		1


	//   ....[125]....
        /*08c0*/ 	.word	0x00008150
        /*08c4*/ 	.word	0x00000000
        /*08c8*/ 	.word	0x00000100
        /*08cc*/ 	.short	0x010a
        /*08ce*/ 	.byte	0xff
	.zero		1


	//   ....[126]....
        /*08d0*/ 	.word	0x000081b0
        /*08d4*/ 	.word	0x00000000
        /*08d8*/ 	.word	0x00000000
        /*08dc*/ 	.short	0x010a
        /*08de*/ 	.byte	0xff
	.zero		1


	//   ....[127]....
        /*08e0*/ 	.word	0x00008210
        /*08e4*/ 	.word	0x00000000
        /*08e8*/ 	.word	0x00000000
        /*08ec*/ 	.short	0x010a
        /*08ee*/ 	.byte	0xff
	.zero		1


	//   ....[128]....
        /*08f0*/ 	.word	0x00008270
        /*08f4*/ 	.word	0x00000000
        /*08f8*/ 	.word	0x00000000
        /*08fc*/ 	.short	0x010a
        /*08fe*/ 	.byte	0xff
	.zero		1


	//   ....[129]....
        /*0900*/ 	.word	0x000082d0
        /*0904*/ 	.word	0x00000000
        /*0908*/ 	.word	0x00000000
        /*090c*/ 	.short	0x010a
        /*090e*/ 	.byte	0xff
	.zero		1


	//   ....[130]....
        /*0910*/ 	.word	0x00008330
        /*0914*/ 	.word	0x00000000
        /*0918*/ 	.word	0x00000140
        /*091c*/ 	.short	0x010a
        /*091e*/ 	.byte	0xff
	.zero		1


	//   ....[131]....
        /*0920*/ 	.word	0x00008380
        /*0924*/ 	.word	0x00000007
        /*0928*/ 	.word	0x000000c0
        /*092c*/ 	.short	0x010a
        /*092e*/ 	.byte	0xff
	.zero		1


	//   ....[132]....
        /*0930*/ 	.word	0x000083e0
        /*0934*/ 	.word	0x00000000
        /*0938*/ 	.word	0x000000b8
        /*093c*/ 	.short	0x010a
        /*093e*/ 	.byte	0xff
	.zero		1


	//   ....[133]....
        /*0940*/ 	.word	0x00008440
        /*0944*/ 	.word	0x00000000
        /*0948*/ 	.word	0x000000a8
        /*094c*/ 	.short	0x010a
        /*094e*/ 	.byte	0xff
	.zero		1


	//   ....[134]....
        /*0950*/ 	.word	0x00008490
        /*0954*/ 	.word	0x00000003
        /*0958*/ 	.word	0x000000c0
        /*095c*/ 	.short	0x010a
        /*095e*/ 	.byte	0xff
	.zero		1


	//   ....[135]....
        /*0960*/ 	.word	0x000084f0
        /*0964*/ 	.word	0x00000000
        /*0968*/ 	.word	0x000000a0
        /*096c*/ 	.short	0x010a
        /*096e*/ 	.byte	0xff
	.zero		1


	//   ....[136]....
        /*0970*/ 	.word	0x00008540
        /*0974*/ 	.word	0x00000095
        /*0978*/ 	.word	0x000000e0
        /*097c*/ 	.short	0x010a
        /*097e*/ 	.byte	0xff
	.zero		1


	//----- nvinfo : EIATTR_NUM_MBARRIERS
	.align		4
.L_47:
        /*0980*/ 	.byte	0x03, 0x38
        /*0982*/ 	.short	0x0029


	//----- nvinfo : EIATTR_EXIT_INSTR_OFFSETS
	.align		4
        /*0984*/ 	.byte	0x04, 0x1c
        /*0986*/ 	.short	(.L_49 - .L_48)


	//   ....[0]....
.L_48:
        /*0988*/ 	.word	0x00002e40


	//   ....[1]....
        /*098c*/ 	.word	0x00003330


	//   ....[2]....
        /*0990*/ 	.word	0x00003390


	//   ....[3]....
        /*0994*/ 	.word	0x00004710


	//   ....[4]....
        /*0998*/ 	.word	0x000052c0


	//   ....[5]....
        /*099c*/ 	.word	0x00005300


	//   ....[6]....
        /*09a0*/ 	.word	0x00007970


	//----- nvinfo : EIATTR_MAX_THREADS
	.align		4
.L_49:
        /*09a4*/ 	.byte	0x04, 0x05
        /*09a6*/ 	.short	(.L_51 - .L_50)
.L_50:
        /*09a8*/ 	.word	0x00000100
        /*09ac*/ 	.word	0x00000001
        /*09b0*/ 	.word	0x00000001


	//----- nvinfo : EIATTR_CRS_STACK_SIZE
	.align		4
.L_51:
        /*09b4*/ 	.byte	0x04, 0x1e
        /*09b6*/ 	.short	(.L_53 - .L_52)
.L_52:
        /*09b8*/ 	.word	0x00000000


	//----- nvinfo : EIATTR_CBANK_PARAM_SIZE
	.align		4
.L_53:
        /*09bc*/ 	.byte	0x03, 0x19
        /*09be*/ 	.short	0x0800


	//----- nvinfo : EIATTR_PARAM_CBANK
	.align		4
        /*09c0*/ 	.byte	0x04, 0x0a
        /*09c2*/ 	.short	(.L_55 - .L_54)
	.align		4
.L_54:
        /*09c4*/ 	.word	index@(.nv.constant0._ZN7cutlass13device_kernelINS_4gemm6kernel13GemmUniversalIN4cute5tupleIJiiiiEEENS1_10collective13CollectiveMmaINS1_35MainloopSm100TmaUmmaWarpSpecializedILi10ELi2ELi4ENS5_IJNS4_1CILi2EEENSA_ILi4EEENSA_ILi1EEEEEEEENS5_IJNSA_ILi256EEENSA_ILi64EEENSA_ILi128EEEEEEaNS5_IJlSD_lEEEaSK_NS4_8TiledMMAINS4_8MMA_AtomIJNS4_21SM100_MMA_S8_2x1SM_SSIaaiLi256ELi64ELNS4_4UMMA5MajorE0ELSP_0ELNSO_8SaturateE0EEEEEENS4_6LayoutINS5_IJSD_SD_SD_EEENS5_IJNSA_ILi0EEESV_SV_EEEEENS5_IJNS4_10UnderscoreESY_SY_EEEEENS4_28SM100_TMA_2SM_LOAD_MULTICASTENS4_14ComposedLayoutINS4_7SwizzleILi3ELi4ELi3EEENS4_18smem_ptr_flag_bitsILi8EEENST_INS5_IJNSA_ILi8EEESI_EEENS5_IJSI_SD_EEEEEEEvNS4_8identityENS4_18SM100_TMA_2SM_LOADES1B_vS1C_EENS_8epilogue10collective18CollectiveEpilogueINS1F_23Sm100TmaWarpSpecializedILi1ELi1ELi64ELb0ELb0EEEJNS5_IJSI_SH_SI_EEENS5_IJNST_ISI_SD_EENST_ISH_SD_EEEEEaSK_aSK_NS1F_6fusion15FusionCallbacksIS1J_NS1O_17LinearCombinationIaiaiLNS_15FloatRoundStyleE2EEES1K_S1N_JEEENS4_5SM1004TMEM4LOAD26SM100_TMEM_LOAD_32dp32b64xENS4_13SM90_TMA_LOADENS12_INS13_ILi2ELi4ELi3EEES16_NST_INS5_IJS17_SH_EEENS5_IJSH_SD_EEEEEEENS4_39AutoVectorizingCopyWithAssumedAlignmentILi128EEENS4_14SM90_TMA_STOREES23_S25_S25_EEEvvEEEEvNT_6ParamsE)
        /*09c8*/ 	.short	0x0380
        /*09ca*/ 	.short	0x0800


	//----- nvinfo : EIATTR_SW_WAR
	.align		4
.L_55:
        /*09cc*/ 	.byte	0x04, 0x36
        /*09ce*/ 	.short	(.L_57 - .L_56)
.L_56:
        /*09d0*/ 	.word	0x00000008
.L_57:


//--------------------- .nv.callgraph             --------------------------
	.section	.nv.callgraph,"",@"SHT_CUDA_CALLGRAPH"
	.align	4
	.sectionentsize	8
	.align		4
        /*0000*/ 	.word	0x00000000
	.align		4
        /*0004*/ 	.word	0xffffffff
	.align		4
        /*0008*/ 	.word	index@(_ZN7cutlass13device_kernelINS_4gemm6kernel13GemmUniversalIN4cute5tupleIJiiiiEEENS1_10collective13CollectiveMmaINS1_35MainloopSm100TmaUmmaWarpSpecializedILi10ELi2ELi4ENS5_IJNS4_1CILi2EEENSA_ILi4EEENSA_ILi1EEEEEEEENS5_IJNSA_ILi256EEENSA_ILi64EEENSA_ILi128EEEEEEaNS5_IJlSD_lEEEaSK_NS4_8TiledMMAINS4_8MMA_AtomIJNS4_21SM100_MMA_S8_2x1SM_SSIaaiLi256ELi64ELNS4_4UMMA5MajorE0ELSP_0ELNSO_8SaturateE0EEEEEENS4_6LayoutINS5_IJSD_SD_SD_EEENS5_IJNSA_ILi0EEESV_SV_EEEEENS5_IJNS4_10UnderscoreESY_SY_EEEEENS4_28SM100_TMA_2SM_LOAD_MULTICASTENS4_14ComposedLayoutINS4_7SwizzleILi3ELi4ELi3EEENS4_18smem_ptr_flag_bitsILi8EEENST_INS5_IJNSA_ILi8EEESI_EEENS5_IJSI_SD_EEEEEEEvNS4_8identityENS4_18SM100_TMA_2SM_LOADES1B_vS1C_EENS_8epilogue10collective18CollectiveEpilogueINS1F_23Sm100TmaWarpSpecializedILi1ELi1ELi64ELb0ELb0EEEJNS5_IJSI_SH_SI_EEENS5_IJNST_ISI_SD_EENST_ISH_SD_EEEEEaSK_aSK_NS1F_6fusion15FusionCallbacksIS1J_NS1O_17LinearCombinationIaiaiLNS_15FloatRoundStyleE2EEES1K_S1N_JEEENS4_5SM1004TMEM4LOAD26SM100_TMEM_LOAD_32dp32b64xENS4_13SM90_TMA_LOADENS12_INS13_ILi2ELi4ELi3EEES16_NST_INS5_IJS17_SH_EEENS5_IJSH_SD_EEEEEEENS4_39AutoVectorizingCopyWithAssumedAlignmentILi128EEENS4_14SM90_TMA_STOREES23_S25_S25_EEEvvEEEEvNT_6ParamsE)
	.align		4
        /*000c*/ 	.word	index@(__assertfail)
	.align		4
        /*0010*/ 	.word	0x00000000
	.align		4
        /*0014*/ 	.word	0xfffffffe
	.align		4
        /*0018*/ 	.word	0x00000000
	.align		4
        /*001c*/ 	.word	0xfffffffd
	.align		4
        /*0020*/ 	.word	0x00000000
	.align		4
        /*0024*/ 	.word	0xfffffffc


//--------------------- .nv.constant4             --------------------------
	.section	.nv.constant4,"a",@progbits
	.align	8
	.align		8
.nv.constant4:
        /*0000*/ 	.dword	__assertfail
	.align		8
        /*0008*/ 	.dword	__unnamed_1
	.align		8
        /*0010*/ 	.dword	__unnamed_2
	.align		8
        /*0018*/ 	.dword	_ZN40_INTERNAL_a419c24a_4_k_cu_a29e9c41_349674cuda3std3__45__cpo5beginE
	.align		8
        /*0020*/ 	.dword	_ZN40_INTERNAL_a419c24a_4_k_cu_a29e9c41_349674cuda3std3__45__cpo3endE
	.align		8
        /*0028*/ 	.dword	_ZN40_INTERNAL_a419c24a_4_k_cu_a29e9c41_349674cuda3std3__45__cpo6cbeginE
	.align		8
        /*0030*/ 	.dword	_ZN40_INTERNAL_a419c24a_4_k_cu_a29e9c41_349674cuda3std3__45__cpo4cendE
	.align		8
        /*0038*/ 	.dword	_ZN40_INTERNAL_a419c24a_4_k_cu_a29e9c41_349674cuda3std3__442_GLOBAL__N__a419c24a_4_k_cu_a29e9c41_349676ignoreE
	.align		8
        /*0040*/ 	.dword	_ZN40_INTERNAL_a419c24a_4_k_cu_a29e9c41_349674cuda3std3__419piecewise_constructE
	.align		8
        /*0048*/ 	.dword	_ZN40_INTERNAL_a419c24a_4_k_cu_a29e9c41_349674cuda3std3__48in_placeE
	.align		8
        /*0050*/ 	.dword	_ZN40_INTERNAL_a419c24a_4_k_cu_a29e9c41_349674cuda3std6ranges3__45__cpo4swapE
	.align		8
        /*0058*/ 	.dword	_ZN40_INTERNAL_a419c24a_4_k_cu_a29e9c41_349674cuda3std6ranges3__45__cpo9iter_moveE
	.align		8
        /*0060*/ 	.dword	_ZN40_INTERNAL_a419c24a_4_k_cu_a29e9c41_349674cute7productE
	.align		8
        /*0068*/ 	.dword	_ZN40_INTERNAL_a419c24a_4_k_cu_a29e9c41_349674cute1_E
	.align		8
        /*0070*/ 	.dword	$str$25
	.align		8
        /*0078*/ 	.dword	$str$26
	.align		8
        /*0080*/ 	.dword	$str$27
	.align		8
        /*0088*/ 	.dword	$str$28


//--------------------- .text._ZN7cutlass13device_kernelINS_4gemm6kernel13GemmUniversalIN4cute5tupleIJiiiiEEENS1_10collective13CollectiveMmaINS1_35MainloopSm100TmaUmmaWarpSpecializedILi10ELi2ELi4ENS5_IJNS4_1CILi2EEENSA_ILi4EEENSA_ILi1EEEEEEEENS5_IJNSA_ILi256EEENSA_ILi64EEENSA_ILi128EEEEEEaNS5_IJlSD_lEEEaSK_NS4_8TiledMMAINS4_8MMA_AtomIJNS4_21SM100_MMA_S8_2x1SM_SSIaaiLi256ELi64ELNS4_4UMMA5MajorE0ELSP_0ELNSO_8SaturateE0EEEEEENS4_6LayoutINS5_IJSD_SD_SD_EEENS5_IJNSA_ILi0EEESV_SV_EEEEENS5_IJNS4_10UnderscoreESY_SY_EEEEENS4_28SM100_TMA_2SM_LOAD_MULTICASTENS4_14ComposedLayoutINS4_7SwizzleILi3ELi4ELi3EEENS4_18smem_ptr_flag_bitsILi8EEENST_INS5_IJNSA_ILi8EEESI_EEENS5_IJSI_SD_EEEEEEEvNS4_8identityENS4_18SM100_TMA_2SM_LOADES1B_vS1C_EENS_8epilogue10collective18CollectiveEpilogueINS1F_23Sm100TmaWarpSpecializedILi1ELi1ELi64ELb0ELb0EEEJNS5_IJSI_SH_SI_EEENS5_IJNST_ISI_SD_EENST_ISH_SD_EEEEEaSK_aSK_NS1F_6fusion15FusionCallbacksIS1J_NS1O_17LinearCombinationIaiaiLNS_15FloatRoundStyleE2EEES1K_S1N_JEEENS4_5SM1004TMEM4LOAD26SM100_TMEM_LOAD_32dp32b64xENS4_13SM90_TMA_LOADENS12_INS13_ILi2ELi4ELi3EEES16_NST_INS5_IJS17_SH_EEENS5_IJSH_SD_EEEEEEENS4_39AutoVectorizingCopyWithAssumedAlignmentILi128EEENS4_14SM90_TMA_STOREES23_S25_S25_EEEvvEEEEvNT_6ParamsE --------------------------
	.section	.text._ZN7cutlass13device_kernelINS_4gemm6kernel13GemmUniversalIN4cute5tupleIJiiiiEEENS1_10collective13CollectiveMmaINS1_35MainloopSm100TmaUmmaWarpSpecializedILi10ELi2ELi4ENS5_IJNS4_1CILi2EEENSA_ILi4EEENSA_ILi1EEEEEEEENS5_IJNSA_ILi256EEENSA_ILi64EEENSA_ILi128EEEEEEaNS5_IJlSD_lEEEaSK_NS4_8TiledMMAINS4_8MMA_AtomIJNS4_21SM100_MMA_S8_2x1SM_SSIaaiLi256ELi64ELNS4_4UMMA5MajorE0ELSP_0ELNSO_8SaturateE0EEEEEENS4_6LayoutINS5_IJSD_SD_SD_EEENS5_IJNSA_ILi0EEESV_SV_EEEEENS5_IJNS4_10UnderscoreESY_SY_EEEEENS4_28SM100_TMA_2SM_LOAD_MULTICASTENS4_14ComposedLayoutINS4_7SwizzleILi3ELi4ELi3EEENS4_18smem_ptr_flag_bitsILi8EEENST_INS5_IJNSA_ILi8EEESI_EEENS5_IJSI_SD_EEEEEEEvNS4_8identityENS4_18SM100_TMA_2SM_LOADES1B_vS1C_EENS_8epilogue10collective18CollectiveEpilogueINS1F_23Sm100TmaWarpSpecializedILi1ELi1ELi64ELb0ELb0EEEJNS5_IJSI_SH_SI_EEENS5_IJNST_ISI_SD_EENST_ISH_SD_EEEEEaSK_aSK_NS1F_6fusion15FusionCallbacksIS1J_NS1O_17LinearCombinationIaiaiLNS_15FloatRoundStyleE2EEES1K_S1N_JEEENS4_5SM1004TMEM4LOAD26SM100_TMEM_LOAD_32dp32b64xENS4_13SM90_TMA_LOADENS12_INS13_ILi2ELi4ELi3EEES16_NST_INS5_IJS17_SH_EEENS5_IJSH_SD_EEEEEEENS4_39AutoVectorizingCopyWithAssumedAlignmentILi128EEENS4_14SM90_TMA_STOREES23_S25_S25_EEEvvEEEEvNT_6ParamsE,"ax",@progbits
	.align	128
.text._ZN7cutlass13device_kernelINS_4gemm6kernel13GemmUniversalIN4cute5tupleIJiiiiEEENS1_10collective13CollectiveMmaINS1_35MainloopSm100TmaUmmaWarpSpecializedILi10ELi2ELi4ENS5_IJNS4_1CILi2EEENSA_ILi4EEENSA_ILi1EEEEEEEENS5_IJNSA_ILi256EEENSA_ILi64EEENSA_ILi128EEEEEEaNS5_IJlSD_lEEEaSK_NS4_8TiledMMAINS4_8MMA_AtomIJNS4_21SM100_MMA_S8_2x1SM_SSIaaiLi256ELi64ELNS4_4UMMA5MajorE0ELSP_0ELNSO_8SaturateE0EEEEEENS4_6LayoutINS5_IJSD_SD_SD_EEENS5_IJNSA_ILi0EEESV_SV_EEEEENS5_IJNS4_10UnderscoreESY_SY_EEEEENS4_28SM100_TMA_2SM_LOAD_MULTICASTENS4_14ComposedLayoutINS4_7SwizzleILi3ELi4ELi3EEENS4_18smem_ptr_flag_bitsILi8EEENST_INS5_IJNSA_ILi8EEESI_EEENS5_IJSI_SD_EEEEEEEvNS4_8identityENS4_18SM100_TMA_2SM_LOADES1B_vS1C_EENS_8epilogue10collective18CollectiveEpilogueINS1F_23Sm100TmaWarpSpecializedILi1ELi1ELi64ELb0ELb0EEEJNS5_IJSI_SH_SI_EEENS5_IJNST_ISI_SD_EENST_ISH_SD_EEEEEaSK_aSK_NS1F_6fusion15FusionCallbacksIS1J_NS1O_17LinearCombinationIaiaiLNS_15FloatRoundStyleE2EEES1K_S1N_JEEENS4_5SM1004TMEM4LOAD26SM100_TMEM_LOAD_32dp32b64xENS4_13SM90_TMA_LOADENS12_INS13_ILi2ELi4ELi3EEES16_NST_INS5_IJS17_SH_EEENS5_IJSH_SD_EEEEEEENS4_39AutoVectorizingCopyWithAssumedAlignmentILi128EEENS4_14SM90_TMA_STOREES23_S25_S25_EEEvvEEEEvNT_6ParamsE:
        .type           _ZN7cutlass13device_kernelINS_4gemm6kernel13GemmUniversalIN4cute5tupleIJiiiiEEENS1_10collective13CollectiveMmaINS1_35MainloopSm100TmaUmmaWarpSpecializedILi10ELi2ELi4ENS5_IJNS4_1CILi2EEENSA_ILi4EEENSA_ILi1EEEEEEEENS5_IJNSA_ILi256EEENSA_ILi64EEENSA_ILi128EEEEEEaNS5_IJlSD_lEEEaSK_NS4_8TiledMMAINS4_8MMA_AtomIJNS4_21SM100_MMA_S8_2x1SM_SSIaaiLi256ELi64ELNS4_4UMMA5MajorE0ELSP_0ELNSO_8SaturateE0EEEEEENS4_6LayoutINS5_IJSD_SD_SD_EEENS5_IJNSA_ILi0EEESV_SV_EEEEENS5_IJNS4_10UnderscoreESY_SY_EEEEENS4_28SM100_TMA_2SM_LOAD_MULTICASTENS4_14ComposedLayoutINS4_7SwizzleILi3ELi4ELi3EEENS4_18smem_ptr_flag_bitsILi8EEENST_INS5_IJNSA_ILi8EEESI_EEENS5_IJSI_SD_EEEEEEEvNS4_8identityENS4_18SM100_TMA_2SM_LOADES1B_vS1C_EENS_8epilogue10collective18CollectiveEpilogueINS1F_23Sm100TmaWarpSpecializedILi1ELi1ELi64ELb0ELb0EEEJNS5_IJSI_SH_SI_EEENS5_IJNST_ISI_SD_EENST_ISH_SD_EEEEEaSK_aSK_NS1F_6fusion15FusionCallbacksIS1J_NS1O_17LinearCombinationIaiaiLNS_15FloatRoundStyleE2EEES1K_S1N_JEEENS4_5SM1004TMEM4LOAD26SM100_TMEM_LOAD_32dp32b64xENS4_13SM90_TMA_LOADENS12_INS13_ILi2ELi4ELi3EEES16_NST_INS5_IJS17_SH_EEENS5_IJSH_SD_EEEEEEENS4_39AutoVectorizingCopyWithAssumedAlignmentILi128EEENS4_14SM90_TMA_STOREES23_S25_S25_EEEvvEEEEvNT_6ParamsE,@function
        .size           _ZN7cutlass13device_kernelINS_4gemm6kernel13GemmUniversalIN4cute5tupleIJiiiiEEENS1_10collective13CollectiveMmaINS1_35MainloopSm100TmaUmmaWarpSpecializedILi10ELi2ELi4ENS5_IJNS4_1CILi2EEENSA_ILi4EEENSA_ILi1EEEEEEEENS5_IJNSA_ILi256EEENSA_ILi64EEENSA_ILi128EEEEEEaNS5_IJlSD_lEEEaSK_NS4_8TiledMMAINS4_8MMA_AtomIJNS4_21SM100_MMA_S8_2x1SM_SSIaaiLi256ELi64ELNS4_4UMMA5MajorE0ELSP_0ELNSO_8SaturateE0EEEEEENS4_6LayoutINS5_IJSD_SD_SD_EEENS5_IJNSA_ILi0EEESV_SV_EEEEENS5_IJNS4_10UnderscoreESY_SY_EEEEENS4_28SM100_TMA_2SM_LOAD_MULTICASTENS4_14ComposedLayoutINS4_7SwizzleILi3ELi4ELi3EEENS4_18smem_ptr_flag_bitsILi8EEENST_INS5_IJNSA_ILi8EEESI_EEENS5_IJSI_SD_EEEEEEEvNS4_8identityENS4_18SM100_TMA_2SM_LOADES1B_vS1C_EENS_8epilogue10collective18CollectiveEpilogueINS1F_23Sm100TmaWarpSpecializedILi1ELi1ELi64ELb0ELb0EEEJNS5_IJSI_SH_SI_EEENS5_IJNST_ISI_SD_EENST_ISH_SD_EEEEEaSK_aSK_NS1F_6fusion15FusionCallbacksIS1J_NS1O_17LinearCombinationIaiaiLNS_15FloatRoundStyleE2EEES1K_S1N_JEEENS4_5SM1004TMEM4LOAD26SM100_TMEM_LOAD_32dp32b64xENS4_13SM90_TMA_LOADENS12_INS13_ILi2ELi4ELi3EEES16_NST_INS5_IJS17_SH_EEENS5_IJSH_SD_EEEEEEENS4_39AutoVectorizingCopyWithAssumedAlignmentILi128EEENS4_14SM90_TMA_STOREES23_S25_S25_EEEvvEEEEvNT_6ParamsE,(.L_x_168 - _ZN7cutlass13device_kernelINS_4gemm6kernel13GemmUniversalIN4cute5tupleIJiiiiEEENS1_10collective13CollectiveMmaINS1_35MainloopSm100TmaUmmaWarpSpecializedILi10ELi2ELi4ENS5_IJNS4_1CILi2EEENSA_ILi4EEENSA_ILi1EEEEEEEENS5_IJNSA_ILi256EEENSA_ILi64EEENSA_ILi128EEEEEEaNS5_IJlSD_lEEEaSK_NS4_8TiledMMAINS4_8MMA_AtomIJNS4_21SM100_MMA_S8_2x1SM_SSIaaiLi256ELi64ELNS4_4UMMA5MajorE0ELSP_0ELNSO_8SaturateE0EEEEEENS4_6LayoutINS5_IJSD_SD_SD_EEENS5_IJNSA_ILi0EEESV_SV_EEEEENS5_IJNS4_10UnderscoreESY_SY_EEEEENS4_28SM100_TMA_2SM_LOAD_MULTICASTENS4_14ComposedLayoutINS4_7SwizzleILi3ELi4ELi3EEENS4_18smem_ptr_flag_bitsILi8EEENST_INS5_IJNSA_ILi8EEESI_EEENS5_IJSI_SD_EEEEEEEvNS4_8identityENS4_18SM100_TMA_2SM_LOADES1B_vS1C_EENS_8epilogue10collective18CollectiveEpilogueINS1F_23Sm100TmaWarpSpecializedILi1ELi1ELi64ELb0ELb0EEEJNS5_IJSI_SH_SI_EEENS5_IJNST_ISI_SD_EENST_ISH_SD_EEEEEaSK_aSK_NS1F_6fusion15FusionCallbacksIS1J_NS1O_17LinearCombinationIaiaiLNS_15FloatRoundStyleE2EEES1K_S1N_JEEENS4_5SM1004TMEM4LOAD26SM100_TMEM_LOAD_32dp32b64xENS4_13SM90_TMA_LOADENS12_INS13_ILi2ELi4ELi3EEES16_NST_INS5_IJS17_SH_EEENS5_IJSH_SD_EEEEEEENS4_39AutoVectorizingCopyWithAssumedAlignmentILi128EEENS4_14SM90_TMA_STOREES23_S25_S25_EEEvvEEEEvNT_6ParamsE)
        .other          _ZN7cutlass13device_kernelINS_4gemm6kernel13GemmUniversalIN4cute5tupleIJiiiiEEENS1_10collective13CollectiveMmaINS1_35MainloopSm100TmaUmmaWarpSpecializedILi10ELi2ELi4ENS5_IJNS4_1CILi2EEENSA_ILi4EEENSA_ILi1EEEEEEEENS5_IJNSA_ILi256EEENSA_ILi64EEENSA_ILi128EEEEEEaNS5_IJlSD_lEEEaSK_NS4_8TiledMMAINS4_8MMA_AtomIJNS4_21SM100_MMA_S8_2x1SM_SSIaaiLi256ELi64ELNS4_4UMMA5MajorE0ELSP_0ELNSO_8SaturateE0EEEEEENS4_6LayoutINS5_IJSD_SD_SD_EEENS5_IJNSA_ILi0EEESV_SV_EEEEENS5_IJNS4_10UnderscoreESY_SY_EEEEENS4_28SM100_TMA_2SM_LOAD_MULTICASTENS4_14ComposedLayoutINS4_7SwizzleILi3ELi4ELi3EEENS4_18smem_ptr_flag_bitsILi8EEENST_INS5_IJNSA_ILi8EEESI_EEENS5_IJSI_SD_EEEEEEEvNS4_8identityENS4_18SM100_TMA_2SM_LOADES1B_vS1C_EENS_8epilogue10collective18CollectiveEpilogueINS1F_23Sm100TmaWarpSpecializedILi1ELi1ELi64ELb0ELb0EEEJNS5_IJSI_SH_SI_EEENS5_IJNST_ISI_SD_EENST_ISH_SD_EEEEEaSK_aSK_NS1F_6fusion15FusionCallbacksIS1J_NS1O_17LinearCombinationIaiaiLNS_15FloatRoundStyleE2EEES1K_S1N_JEEENS4_5SM1004TMEM4LOAD26SM100_TMEM_LOAD_32dp32b64xENS4_13SM90_TMA_LOADENS12_INS13_ILi2ELi4ELi3EEES16_NST_INS5_IJS17_SH_EEENS5_IJSH_SD_EEEEEEENS4_39AutoVectorizingCopyWithAssumedAlignmentILi128EEENS4_14SM90_TMA_STOREES23_S25_S25_EEEvvEEEEvNT_6ParamsE,@"STO_CUDA_ENTRY STV_DEFAULT"
_ZN7cutlass13device_kernelINS_4gemm6kernel13GemmUniversalIN4cute5tupleIJiiiiEEENS1_10collective13CollectiveMmaINS1_35MainloopSm100TmaUmmaWarpSpecializedILi10ELi2ELi4ENS5_IJNS4_1CILi2EEENSA_ILi4EEENSA_ILi1EEEEEEEENS5_IJNSA_ILi256EEENSA_ILi64EEENSA_ILi128EEEEEEaNS5_IJlSD_lEEEaSK_NS4_8TiledMMAINS4_8MMA_AtomIJNS4_21SM100_MMA_S8_2x1SM_SSIaaiLi256ELi64ELNS4_4UMMA5MajorE0ELSP_0ELNSO_8SaturateE0EEEEEENS4_6LayoutINS5_IJSD_SD_SD_EEENS5_IJNSA_ILi0EEESV_SV_EEEEENS5_IJNS4_10UnderscoreESY_SY_EEEEENS4_28SM100_TMA_2SM_LOAD_MULTICASTENS4_14ComposedLayoutINS4_7SwizzleILi3ELi4ELi3EEENS4_18smem_ptr_flag_bitsILi8EEENST_INS5_IJNSA_ILi8EEESI_EEENS5_IJSI_SD_EEEEEEEvNS4_8identityENS4_18SM100_TMA_2SM_LOADES1B_vS1C_EENS_8epilogue10collective18CollectiveEpilogueINS1F_23Sm100TmaWarpSpecializedILi1ELi1ELi64ELb0ELb0EEEJNS5_IJSI_SH_SI_EEENS5_IJNST_ISI_SD_EENST_ISH_SD_EEEEEaSK_aSK_NS1F_6fusion15FusionCallbacksIS1J_NS1O_17LinearCombinationIaiaiLNS_15FloatRoundStyleE2EEES1K_S1N_JEEENS4_5SM1004TMEM4LOAD26SM100_TMEM_LOAD_32dp32b64xENS4_13SM90_TMA_LOADENS12_INS13_ILi2ELi4ELi3EEES16_NST_INS5_IJS17_SH_EEENS5_IJSH_SD_EEEEEEENS4_39AutoVectorizingCopyWithAssumedAlignmentILi128EEENS4_14SM90_TMA_STOREES23_S25_S25_EEEvvEEEEvNT_6ParamsE:
[----:B------:R-:W1:Y:S01]  /*0000*/  LDC R1, c[0x0][0x37c] ;  /* 0x0000df00ff017b82 */ /* 0x000e620000000800 */
[----:B------:R-:W2:Y:S01]  /*0010*/  S2R R142, SR_TID.X ;  /* 0x00000000008e7919 */ /* 0x000ea20000002100 */
[----:B------:R-:W3:Y:S06]  /*0020*/  LDCU.64 UR6, c[0x0][0x890] ;  /* 0x00011200ff0677ac */ /* 0x000eec0008000a00 */
[----:B------:R-:W4:Y:S01]  /*0030*/  S2UR UR54, SR_CgaCtaId ;  /* 0x00000000003679c3 */ /* 0x000f220000008800 */
[----:B------:R-:W-:Y:S01]  /*0040*/  PRMT R147, RZ, 0x7610, R147 ;  /* 0x00007610ff937816 */ /* 0x000fe20000000093 */
[----:B------:R-:W1:Y:S01]  /*0050*/  LDCU.64 UR52, c[0x0][0x358] ;  /* 0x00006b00ff3477ac */ /* 0x000e620008000a00 */
[----:B------:R-:W-:-:S02]  /*0060*/  ELECT P0, URZ, PT ;  /* 0x0000000000ff782f */ /* 0x000fc40003800000 */
[----:B---3--:R-:W-:-:S04]  /*0070*/  ISETP.NE.U32.AND P1, PT, RZ, UR6, PT ;  /* 0x00000006ff007c0c */ /* 0x008fc8000bf25070 */
[----:B------:R-:W-:Y:S01]  /*0080*/  ISETP.NE.AND.EX P2, PT, RZ, UR7, PT, P1 ;  /* 0x00000007ff007c0c */ /* 0x000fe2000bf45310 */
[----:B----4-:R-:W-:Y:S02]  /*0090*/  ULOP3.LUT UR11, UR54, 0x1, URZ, 0xc0, !UPT ;  /* 0x00000001360b7892 */ /* 0x010fe4000f8ec0ff */
[----:B------:R-:W-:Y:S01]  /*00a0*/  ULOP3.LUT UR10, UR54, 0x1, URZ, 0x3c, !UPT ;  /* 0x00000001360a7892 */ /* 0x000fe2000f8e3cff */
[----:B--2---:R-:W-:-:S05]  /*00b0*/  SHF.R.U32.HI R148, RZ, 0x5, R142 ;  /* 0x00000005ff947819 */ /* 0x004fca000001168e */
[----:B------:R-:W2:Y:S02]  /*00c0*/  SHFL.IDX PT, R0, R148, RZ, 0x1f ;  /* 0x00001fff94007589 */ /* 0x000ea400000e0000 */
[----:B--2---:R-:W-:Y:S02]  /*00d0*/  R2UR UR15, R0 ;  /* 0x00000000000f72ca */ /* 0x004fe400000e0000 */
[----:B-1----:R-:W-:Y:S05]  /*00e0*/  @P2 BRA `(.L_x_0) ;  /* 0x00000000002c2947 */ /* 0x002fea0003800000 */
[----:B------:R-:W1:Y:S02]  /*00f0*/  LDCU.64 UR4, c[0x0][0x888] ;  /* 0x00011100ff0477ac */ /* 0x000e640008000a00 */
[----:B-1----:R-:W-:-:S04]  /*0100*/  UISETP.NE.U32.AND UP0, UPT, UR4, URZ, UPT ;  /* 0x000000ff0400728c */ /* 0x002fc8000bf05070 */
[----:B------:R-:W-:-:S09]  /*0110*/  UISETP.NE.AND.EX UP0, UPT, UR5, URZ, UPT, UP0 ;  /* 0x000000ff0500728c */ /* 0x000fd2000bf05300 */
[----:B------:R-:W-:Y:S05]  /*0120*/  BRA.U !UP0, `(.L_x_1) ;  /* 0x0000000108107547 */ /* 0x000fea000b800000 */
[----:B------:R-:W1:Y:S02]  /*0130*/  LDC.64 R72, c[0x0][0x888] ;  /* 0x00022200ff487b82 */ /* 0x000e640000000a00 */
[----:B-1----:R1:W5:Y:S01]  /*0140*/  LDG.E R72, desc[UR52][R72.64] ;  /* 0x0000003448487981 */ /* 0x002362000c1e1900 */
[----:B------:R-:W-:Y:S01]  /*0150*/  HFMA2 R147, -RZ, RZ, 0, 5.9604644775390625e-08 ;  /* 0x00000001ff937431 */ /* 0x000fe200000001ff */
[----:B------:R-:W-:Y:S05]  /*0160*/  BRA `(.L_x_0) ;  /* 0x00000000000c7947 */ /* 0x000fea0003800000 */
.L_x_1:
[----:B------:R-:W1:Y:S01]  /*0170*/  LDCU UR4, c[0x0][0x880] ;  /* 0x00011000ff0477ac */ /* 0x000e620008000800 */
[----:B------:R-:W-:Y:S01]  /*0180*/  HFMA2 R147, -RZ, RZ, 0, 5.9604644775390625e-08 ;  /* 0x00000001ff937431 */ /* 0x000fe200000001ff */
[----:B-1----:R-:W-:-:S07]  /*0190*/  MOV R72, UR4 ;  /* 0x0000000400487c02 */ /* 0x002fce0008000f00 */
.L_x_0:
[----:B------:R-:W2:Y:S02]  /*01a0*/  LDCU.64 UR4, c[0x0][0x8b0] ;  /* 0x00011600ff0477ac */ /* 0x000ea40008000a00 */
[----:B--2---:R-:W-:-:S04]  /*01b0*/  UISETP.NE.U32.AND UP0, UPT, UR4, URZ, UPT ;  /* 0x000000ff0400728c */ /* 0x004fc8000bf05070 */
[----:B------:R-:W-:-:S09]  /*01c0*/  UISETP.NE.AND.EX UP0, UPT, UR5, URZ, UPT, UP0 ;  /* 0x000000ff0500728c */ /* 0x000fd2000bf05300 */
[----:B------:R-:W-:Y:S05]  /*01d0*/  BRA.U UP0, `(.L_x_2) ;  /* 0x0000000100247547 */ /* 0x000fea000b800000 */
[----:B------:R-:W2:Y:S02]  /*01e0*/  LDCU.64 UR4, c[0x0][0x8a8] ;  /* 0x00011500ff0477ac */ /* 0x000ea40008000a00 */
[----:B--2---:R-:W-:-:S04]  /*01f0*/  UISETP.NE.U32.AND UP0, UPT, UR4, URZ, UPT ;  /* 0x000000ff0400728c */ /* 0x004fc8000bf05070 */
[----:B------:R-:W-:-:S09]  /*0200*/  UISETP.NE.AND.EX UP0, UPT, UR5, URZ, UPT, UP0 ;  /* 0x000000ff0500728c */ /* 0x000fd2000bf05300 */
[----:B------:R-:W-:Y:S05]  /*0210*/  BRA.U !UP0, `(.L_x_3) ;  /* 0x00000001080c7547 */ /* 0x000fea000b800000 */
[----:B------:R-:W2:Y:S02]  /*0220*/  LDC.64 R70, c[0x0][0x8a8] ;  /* 0x00022a00ff467b82 */ /* 0x000ea40000000a00 */
[----:B--2---:R2:W5:Y:S01]  /*0230*/  LDG.E R70, desc[UR52][R70.64] ;  /* 0x0000003446467981 */ /* 0x004562000c1e1900 */
[----:B------:R-:W-:Y:S05]  /*0240*/  BRA `(.L_x_2) ;  /* 0x0000000000087947 */ /* 0x000fea0003800000 */
.L_x_3:
[----:B------:R-:W2:Y:S02]  /*0250*/  LDCU UR4, c[0x0][0x8a0] ;  /* 0x00011400ff0477ac */ /* 0x000ea40008000800 */
[----:B--2---:R-:W-:Y:S02]  /*0260*/  MOV R70, UR4 ;  /* 0x0000000400467c02 */ /* 0x004fe40008000f00 */
.L_x_2:
[----:B------:R-:W-:Y:S01]  /*0270*/  IMAD.U32 R0, RZ, RZ, UR15 ;  /* 0x0000000fff007e24 */ /* 0x000fe2000f8e00ff */
[----:B------:R-:W-:Y:S04]  /*0280*/  BSSY.RECONVERGENT B0, `(.L_x_4) ;  /* 0x000000c000007945 */ /* 0x000fe80003800200 */
[C---:B------:R-:W-:Y:S02]  /*0290*/  ISETP.NE.OR P3, PT, R0.reuse, 0x1, !P0 ;  /* 0x000000010000780c */ /* 0x040fe40004765670 */
[----:B------:R-:W-:-:S11]  /*02a0*/  ISETP.NE.OR P2, PT, R0, 0x3, !P0 ;  /* 0x000000030000780c */ /* 0x000fd60004745670 */
[----:B------:R-:W-:Y:S05]  /*02b0*/  @P3 BRA `(.L_x_5) ;  /* 0x0000000000203947 */ /* 0x000fea0003800000 */
[----:B------:R-:W3:Y:S02]  /*02c0*/  LDCU.64 UR4, c[0x0][0x348] ;  /* 0x00006900ff0477ac */ /* 0x000ee40008000a00 */
[----:B---3--:R-:W-:Y:S02]  /*02d0*/  UIADD3 UR8, UP1, UPT, UR4, 0x80, URZ ;  /* 0x0000008004087890 */ /* 0x008fe4000ff3e0ff */
[----:B------:R-:W-:Y:S02]  /*02e0*/  UIADD3 UR4, UP0, UPT, UR4, 0x180, URZ ;  /* 0x0000018004047890 */ /* 0x000fe4000ff1e0ff */
[----:B------:R-:W-:Y:S02]  /*02f0*/  UIADD3.X UR9, UPT, UPT, URZ, UR5, URZ, UP1, !UPT ;  /* 0x00000005ff097290 */ /* 0x000fe40008ffe4ff */
[----:B------:R-:W-:-:S07]  /*0300*/  UIADD3.X UR5, UPT, UPT, URZ, UR5, URZ, UP0, !UPT ;  /* 0x00000005ff057290 */ /* 0x000fce00087fe4ff */
[----:B------:R3:W-:Y:S02]  /*0310*/  UTMACCTL.PF [UR8] ;  /* 0x00000000080079b9 */ /* 0x0007e40008040000 */
[----:B------:R3:W-:Y:S02]  /*0320*/  UTMACCTL.PF [UR4] ;  /* 0x00000000040079b9 */ /* 0x0007e40008040000 */
[----:B---3--:R-:W-:Y:S01]  /*0330*/  NOP ;  /* 0x0000000000007918 */ /* 0x008fe20000000000 */
.L_x_5:
[----:B------:R-:W-:Y:S05]  /*0340*/  BSYNC.RECONVERGENT B0 ;  /* 0x0000000000007941 */ /* 0x000fea0003800200 */
.L_x_4:
[----:B------:R-:W-:Y:S04]  /*0350*/  BSSY.RECONVERGENT B0, `(.L_x_6) ;  /* 0x000000a000007945 */ /* 0x000fe80003800200 */
        /* <DEDUP_REMOVED lines=9> */
.L_x_7:
[----:B------:R-:W-:Y:S05]  /*03f0*/  BSYNC.RECONVERGENT B0 ;  /* 0x0000000000007941 */ /* 0x000fea0003800200 */
.L_x_6:
[----:B------:R-:W3:Y:S01]  /*0400*/  LDCU.64 UR4, c[0x0][0x888] ;  /* 0x00011100ff0477ac */ /* 0x000ee20008000a00 */
[----:B------:R-:W-:Y:S01]  /*0410*/  ISETP.NE.AND.EX P1, PT, RZ, UR7, PT, P1 ;  /* 0x00000007ff007c0c */ /* 0x000fe2000bf25310 */
[----:B------:R-:W-:Y:S01]  /*0420*/  UPLOP3.LUT UP4, UPT, UPT, UPT, UPT, 0x80, 0x8 ;  /* 0x000000000008789c */ /* 0x000fe20003f8f070 */
[----:B---3--:R-:W-:-:S04]  /*0430*/  ISETP.NE.U32.AND P2, PT, RZ, UR4, PT ;  /* 0x00000004ff007c0c */ /* 0x008fc8000bf45070 */
[----:B------:R-:W-:-:S13]  /*0440*/  ISETP.NE.AND.EX P2, PT, RZ, UR5, PT, P2 ;  /* 0x00000005ff007c0c */ /* 0x000fda000bf45320 */
[----:B------:R-:W-:Y:S05]  /*0450*/  @P2 BRA P1, `(.L_x_8) ;  /* 0x0000000000282947 */ /* 0x000fea0000800000 */
[----:B-----5:R-:W-:Y:S01]  /*0460*/  R2UR UR8, R72 ;  /* 0x00000000480872ca */ /* 0x020fe200000e0000 */
[----:B------:R-:W-:Y:S02]  /*0470*/  UISETP.NE.U32.AND UP0, UPT, UR6, URZ, UPT ;  /* 0x000000ff0600728c */ /* 0x000fe4000bf05070 */
[----:B------:R-:W-:Y:S02]  /*0480*/  UISETP.NE.U32.AND UP1, UPT, UR4, URZ, UPT ;  /* 0x000000ff0400728c */ /* 0x000fe4000bf25070 */
[----:B------:R-:W-:Y:S02]  /*0490*/  UISETP.NE.AND.EX UP2, UPT, UR7, URZ, UPT, UP0 ;  /* 0x000000ff0700728c */ /* 0x000fe4000bf45300 */
[----:B------:R-:W-:-:S04]  /*04a0*/  UISETP.NE.AND.EX UP0, UPT, UR5, URZ, UPT, UP1 ;  /* 0x000000ff0500728c */ /* 0x000fc8000bf05310 */
[----:B------:R-:W-:Y:S02]  /*04b0*/  USEL UR4, URZ, 0xffffffff, UP0 ;  /* 0xffffffffff047887 */ /* 0x000fe40008000000 */
[----:B------:R-:W-:-:S04]  /*04c0*/  UISETP.NE.AND UP1, UPT, UR8, URZ, UPT ;  /* 0x000000ff0800728c */ /* 0x000fc8000bf25270 */
[----:B------:R-:W-:-:S04]  /*04d0*/  @!UP2 USEL UR4, URZ, 0xffffffff, UP1 ;  /* 0xffffffffff04a887 */ /* 0x000fc80008800000 */
[----:B------:R-:W-:-:S04]  /*04e0*/  ULOP3.LUT UR4, UR4, 0x1, URZ, 0xc0, !UPT ;  /* 0x0000000104047892 */ /* 0x000fc8000f8ec0ff */
[----:B------:R-:W-:-:S11]  /*04f0*/  UISETP.NE.U32.AND UP4, UPT, UR4, 0x1, UPT ;  /* 0x000000010400788c */ /* 0x000fd6000bf85070 */
.L_x_8:
[----:B------:R-:W3:Y:S01]  /*0500*/  SHFL.IDX PT, R0, R148, RZ, 0x1f ;  /* 0x00001fff94007589 */ /* 0x000ee200000e0000 */
[----:B------:R-:W-:-:S04]  /*0510*/  UISETP.NE.AND UP0, UPT, UR15, 0x2, UPT ;  /* 0x000000020f00788c */ /* 0x000fc8000bf05270 */
[----:B------:R-:W-:Y:S02]  /*0520*/  UISETP.EQ.AND UP1, UPT, UR11, URZ, !UP0 ;  /* 0x000000ff0b00728c */ /* 0x000fe4000c722270 */
[----:B------:R-:W-:-:S04]  /*0530*/  USEL UR26, URZ, 0x1, UP0 ;  /* 0x00000001ff1a7887 */ /* 0x000fc80008000000 */
[----:B------:R-:W-:Y:S02]  /*0540*/  PLOP3.LUT P3, PT, P0, PT, UP1, 0x80, 0x8 ;  /* 0x000000000008781c */ /* 0x000fe4000076f018 */
[----:B---3--:R-:W-:-:S13]  /*0550*/  ISETP.NE.AND P1, PT, R0, RZ, PT ;  /* 0x000000ff0000720c */ /* 0x008fda0003f25270 */
[----:B------:R-:W-:Y:S05]  /*0560*/  @P1 BRA `(.L_x_9) ;  /* 0x0000000000901947 */ /* 0x000fea0003800000 */
[----:B------:R-:W-:Y:S01]  /*0570*/  ELECT P1, URZ, PT ;  /* 0x0000000000ff782f */ /* 0x000fe20003820000 */
[----:B------:R-:W-:-:S12]  /*0580*/  BSSY.RECONVERGENT B0, `(.L_x_9) ;  /* 0x0000022000007945 */ /* 0x000fd80003800200 */
[----:B------:R-:W-:Y:S05]  /*0590*/  @!P1 BRA `(.L_x_10) ;  /* 0x0000000000809947 */ /* 0x000fea0003800000 */
[----:B------:R-:W-:Y:S01]  /*05a0*/  UMOV UR6, 0x400 ;  /* 0x0000040000067882 */ /* 0x000fe20000000000 */
[----:B------:R-:W-:Y:S01]  /*05b0*/  UMOV UR5, 0x1 ;  /* 0x0000000100057882 */ /* 0x000fe20000000000 */
[----:B------:R-:W-:Y:S01]  /*05c0*/  UMOV UR4, 0x4 ;  /* 0x0000000400047882 */ /* 0x000fe20000000000 */
[----:B------:R-:W-:Y:S02]  /*05d0*/  ULEA UR6, UR54, UR6, 0x18 ;  /* 0x0000000636067291 */ /* 0x000fe4000f8ec0ff */
[----:B------:R-:W-:-:S04]  /*05e0*/  UIADD3 UR8, UPT, UPT, -UR5, 0x100000, URZ ;  /* 0x0010000005087890 */ /* 0x000fc8000fffe1ff */
[----:B------:R-:W-:Y:S02]  /*05f0*/  USHF.L.U32 UR9, UR8, 0xb, URZ ;  /* 0x0000000b08097899 */ /* 0x000fe400080006ff */
[----:B------:R-:W-:Y:S02]  /*0600*/  USHF.L.U32 UR8, UR8, 0x1, URZ ;  /* 0x0000000108087899 */ /* 0x000fe400080006ff */
[----:B------:R-:W-:-:S04]  /*0610*/  UIADD3 UR4, UPT, UPT, -UR4, 0x100000, URZ ;  /* 0x0010000004047890 */ /* 0x000fc8000fffe1ff */
[----:B------:R-:W-:Y:S02]  /*0620*/  USHF.L.U32 UR5, UR4, 0xb, URZ ;  /* 0x0000000b04057899 */ /* 0x000fe400080006ff */
[----:B------:R-:W-:Y:S01]  /*0630*/  USHF.L.U32 UR4, UR4, 0x1, URZ ;  /* 0x0000000104047899 */ /* 0x000fe200080006ff */
[----:B------:R-:W3:Y:S03]  /*0640*/  FENCE.VIEW.ASYNC.S ;  /* 0x00000000000073c6 */ /* 0x000ee60000000000 */
[----:B---3--:R3:W4:Y:S08]  /*0650*/  SYNCS.EXCH.64 URZ, [UR6], UR8 ;  /* 0x0000000806ff75b2 */ /* 0x0087300008000100 */
[----:B------:R3:W1:Y:S01]  /*0660*/  SYNCS.EXCH.64 URZ, [UR6+0x50], UR4 ;  /* 0x0000500406ff75b2 */ /* 0x0006620008000100 */
        /* <DEDUP_REMOVED lines=17> */
[----:B------:R3:W1:Y:S02]  /*0780*/  SYNCS.EXCH.64 URZ, [UR6+0x98], UR4 ;  /* 0x0000980406ff75b2 */ /* 0x0006640008000100 */
[----:B---34-:R-:W-:Y:S01]  /*0790*/  NOP ;  /* 0x0000000000007918 */ /* 0x018fe20000000000 */
.L_x_10:
[----:B------:R-:W-:Y:S05]  /*07a0*/  BSYNC.RECONVERGENT B0 ;  /* 0x0000000000007941 */ /* 0x000fea0003800200 */
.L_x_9:
[----:B------:R-:W3:Y:S01]  /*07b0*/  SHFL.IDX PT, R0, R148, RZ, 0x1f ;  /* 0x00001fff94007589 */ /* 0x000ee200000e0000 */
[----:B------:R-:W-:Y:S01]  /*07c0*/  NOP ;  /* 0x0000000000007918 */ /* 0x000fe20000000000 */
[----:B---3--:R-:W-:-:S13]  /*07d0*/  ISETP.NE.AND P1, PT, R0, 0x1, PT ;  /* 0x000000010000780c */ /* 0x008fda0003f25270 */
[----:B------:R-:W-:Y:S05]  /*07e0*/  @P1 BRA `(.L_x_11) ;  /* 0x00000000003c1947 */ /* 0x000fea0003800000 */
        /* <DEDUP_REMOVED lines=10> */
[----:B------:R-:W-:Y:S01]  /*0890*/  ELECT P1, URZ, PT ;  /* 0x0000000000ff782f */ /* 0x000fe20003820000 */
[----:B------:R-:W3:Y:S02]  /*08a0*/  FENCE.VIEW.ASYNC.S ;  /* 0x00000000000073c6 */ /* 0x000ee40000000000 */
[----:B---3--:R3:W4:Y:S08]  /*08b0*/  SYNCS.EXCH.64 URZ, [UR6+0xa0], UR8 ;  /* 0x0000a00806ff75b2 */ /* 0x0087300008000100 */
[----:B------:R3:W1:Y:S01]  /*08c0*/  SYNCS.EXCH.64 URZ, [UR6+0xa8], UR4 ;  /* 0x0000a80406ff75b2 */ /* 0x0006620008000100 */
[----:B------:R-:W-:Y:S01]  /*08d0*/  NOP ;  /* 0x0000000000007918 */ /* 0x000fe20000000000 */
.L_x_11:
[----:B------:R-:W2:Y:S01]  /*08e0*/  SHFL.IDX PT, R0, R148, RZ, 0x1f ;  /* 0x00001fff94007589 */ /* 0x000ea200000e0000 */
[----:B------:R-:W-:Y:S01]  /*08f0*/  NOP ;  /* 0x0000000000007918 */ /* 0x000fe20000000000 */
[----:B--2---:R-:W-:-:S13]  /*0900*/  ISETP.NE.AND P1, PT, R0, 0x3, PT ;  /* 0x000000030000780c */ /* 0x004fda0003f25270 */
[----:B------:R-:W-:Y:S05]  /*0910*/  @P1 BRA `(.L_x_12) ;  /* 0x00000000002c1947 */ /* 0x000fea0003800000 */
[----:B---3--:R-:W-:Y:S01]  /*0920*/  UMOV UR5, 0x400 ;  /* 0x0000040000057882 */ /* 0x008fe20000000000 */
[----:B------:R-:W-:Y:S01]  /*0930*/  UMOV UR4, 0x20 ;  /* 0x0000002000047882 */ /* 0x000fe20000000000 */
[----:B------:R-:W-:Y:S02]  /*0940*/  ULEA UR5, UR54, UR5, 0x18 ;  /* 0x0000000536057291 */ /* 0x000fe4000f8ec0ff */
[----:B------:R-:W-:-:S04]  /*0950*/  UIADD3 UR6, UPT, UPT, -UR4, 0x100000, URZ ;  /* 0x0010000004067890 */ /* 0x000fc8000fffe1ff */
[----:B------:R-:W-:Y:S02]  /*0960*/  USHF.L.U32 UR7, UR6, 0xb, URZ ;  /* 0x0000000b06077899 */ /* 0x000fe400080006ff */
[----:B------:R-:W-:Y:S01]  /*0970*/  USHF.L.U32 UR6, UR6, 0x1, URZ ;  /* 0x0000000106067899 */ /* 0x000fe200080006ff */
[----:B------:R-:W-:Y:S01]  /*0980*/  ELECT P1, URZ, PT ;  /* 0x0000000000ff782f */ /* 0x000fe20003820000 */
[----:B------:R-:W2:Y:S10]  /*0990*/  FENCE.VIEW.ASYNC.S ;  /* 0x00000000000073c6 */ /* 0x000eb40000000000 */
[----:B--2---:R2:W3:Y:S01]  /*09a0*/  SYNCS.EXCH.64 URZ, [UR5+0xb0], UR6 ;  /* 0x0000b00605ff75b2 */ /* 0x0044e20008000100 */
[----:B------:R2:W1:Y:S01]  /*09b0*/  SYNCS.EXCH.64 URZ, [UR5+0xb8], UR6 ;  /* 0x0000b80605ff75b2 */ /* 0x0004620008000100 */
[----:B------:R-:W-:Y:S01]  /*09c0*/  NOP ;  /* 0x0000000000007918 */ /* 0x000fe20000000000 */
.L_x_12:
[----:B------:R-:W4:Y:S01]  /*09d0*/  SHFL.IDX PT, R0, R148, RZ, 0x1f ;  /* 0x00001fff94007589 */ /* 0x000f2200000e0000 */
[----:B------:R-:W-:Y:S01]  /*09e0*/  NOP ;  /* 0x0000000000007918 */ /* 0x000fe20000000000 */
[----:B----4-:R-:W-:-:S13]  /*09f0*/  ISETP.NE.AND P1, PT, R0, 0x4, PT ;  /* 0x000000040000780c */ /* 0x010fda0003f25270 */
[----:B------:R-:W-:Y:S05]  /*0a00*/  @P1 BRA `(.L_x_13) ;  /* 0x0000000000481947 */ /* 0x000fea0003800000 */
[----:B--23--:R-:W-:Y:S01]  /*0a10*/  UMOV UR6, 0x720 ;  /* 0x0000072000067882 */ /* 0x00cfe20000000000 */
[----:B------:R-:W-:Y:S01]  /*0a20*/  UMOV UR5, 0x400 ;  /* 0x0000040000057882 */ /* 0x000fe20000000000 */
[----:B------:R-:W-:Y:S01]  /*0a30*/  USEL UR6, UR6, 0x620, UP4 ;  /* 0x0000062006067887 */ /* 0x000fe2000a000000 */
        /* <DEDUP_REMOVED lines=9> */
[----:B------:R-:W2:Y:S02]  /*0ad0*/  FENCE.VIEW.ASYNC.S ;  /* 0x00000000000073c6 */ /* 0x000ea40000000000 */
[----:B--2---:R4:W2:Y:S08]  /*0ae0*/  SYNCS.EXCH.64 URZ, [UR5+0xc0], UR8 ;  /* 0x0000c00805ff75b2 */ /* 0x0048b00008000100 */
[----:B------:R4:W3:Y:S01]  /*0af0*/  SYNCS.EXCH.64 URZ, [UR5+0xd0], UR6 ;  /* 0x0000d00605ff75b2 */ /* 0x0008e20008000100 */
[----:B------:R4:W1:Y:S01]  /*0b00*/  SYNCS.EXCH.64 URZ, [UR5+0xc8], UR8 ;  /* 0x0000c80805ff75b2 */ /* 0x0008620008000100 */
[----:B------:R4:W1:Y:S02]  /*0b10*/  SYNCS.EXCH.64 URZ, [UR5+0xd8], UR6 ;  /* 0x0000d80605ff75b2 */ /* 0x0008640008000100 */
[----:B----4-:R-:W-:Y:S01]  /*0b20*/  NOP ;  /* 0x0000000000007918 */ /* 0x010fe20000000000 */
.L_x_13:
[----:B------:R-:W4:Y:S01]  /*0b30*/  SHFL.IDX PT, R0, R148, RZ, 0x1f ;  /* 0x00001fff94007589 */ /* 0x000f2200000e0000 */
[----:B------:R-:W-:Y:S01]  /*0b40*/  NOP ;  /* 0x0000000000007918 */ /* 0x000fe20000000000 */
[----:B----4-:R-:W-:-:S13]  /*0b50*/  ISETP.NE.AND P1, PT, R0, 0x5, PT ;  /* 0x000000050000780c */ /* 0x010fda0003f25270 */
[----:B------:R-:W-:Y:S05]  /*0b60*/  @P1 BRA `(.L_x_14) ;  /* 0x0000000000541947 */ /* 0x000fea0003800000 */
[----:B--23--:R-:W-:Y:S01]  /*0b70*/  UMOV UR6, 0x400 ;  /* 0x0000040000067882 */ /* 0x00cfe20000000000 */
        /* <DEDUP_REMOVED lines=14> */
[----:B------:R4:W1:Y:S01]  /*0c60*/  SYNCS.EXCH.64 URZ, [UR6+0x108], UR4 ;  /* 0x0001080406ff75b2 */ /* 0x0008620008000100 */
[----:B------:R4:W1:Y:S01]  /*0c70*/  SYNCS.EXCH.64 URZ, [UR6+0xf0], UR8 ;  /* 0x0000f00806ff75b2 */ /* 0x0008620008000100 */
[----:B------:R4:W1:Y:S01]  /*0c80*/  SYNCS.EXCH.64 URZ, [UR6+0x110], UR4 ;  /* 0x0001100406ff75b2 */ /* 0x0008620008000100 */
[----:B------:R4:W1:Y:S01]  /*0c90*/  SYNCS.EXCH.64 URZ, [UR6+0xf8], UR8 ;  /* 0x0000f80806ff75b2 */ /* 0x0008620008000100 */
[----:B------:R4:W1:Y:S02]  /*0ca0*/  SYNCS.EXCH.64 URZ, [UR6+0x118], UR4 ;  /* 0x0001180406ff75b2 */ /* 0x0008640008000100 */
[----:B----4-:R-:W-:Y:S01]  /*0cb0*/  NOP ;  /* 0x0000000000007918 */ /* 0x010fe20000000000 */
.L_x_14:
[----:B------:R-:W4:Y:S01]  /*0cc0*/  SHFL.IDX PT, R0, R148, RZ, 0x1f ;  /* 0x00001fff94007589 */ /* 0x000f2200000e0000 */
[----:B------:R-:W-:Y:S01]  /*0cd0*/  ISETP.NE.OR P0, PT, RZ, UR15, !P0 ;  /* 0x0000000fff007c0c */ /* 0x000fe2000c705670 */
[----:B------:R-:W-:Y:S01]  /*0ce0*/  NOP ;  /* 0x0000000000007918 */ /* 0x000fe20000000000 */
[----:B----4-:R-:W-:-:S13]  /*0cf0*/  ISETP.NE.AND P1, PT, R0, 0x3, PT ;  /* 0x000000030000780c */ /* 0x010fda0003f25270 */
[----:B------:R-:W-:Y:S05]  /*0d00*/  @P1 BRA `(.L_x_15) ;  /* 0x0000000000341947 */ /* 0x000fea0003800000 */
[----:B--23--:R-:W-:Y:S01]  /*0d10*/  UMOV UR5, 0x400 ;  /* 0x0000040000057882 */ /* 0x00cfe20000000000 */
[----:B------:R-:W-:Y:S01]  /*0d20*/  UMOV UR4, 0x20 ;  /* 0x0000002000047882 */ /* 0x000fe20000000000 */
[----:B------:R-:W-:Y:S02]  /*0d30*/  ULEA UR5, UR54, UR5, 0x18 ;  /* 0x0000000536057291 */ /* 0x000fe4000f8ec0ff */
[----:B------:R-:W-:-:S04]  /*0d40*/  UIADD3 UR6, UPT, UPT, -UR4, 0x100000, URZ ;  /* 0x0010000004067890 */ /* 0x000fc8000fffe1ff */
[----:B------:R-:W-:Y:S02]  /*0d50*/  USHF.L.U32 UR7, UR6, 0xb, URZ ;  /* 0x0000000b06077899 */ /* 0x000fe400080006ff */
[----:B------:R-:W-:Y:S01]  /*0d60*/  USHF.L.U32 UR6, UR6, 0x1, URZ ;  /* 0x0000000106067899 */ /* 0x000fe200080006ff */
[----:B------:R-:W-:Y:S01]  /*0d70*/  ELECT P1, URZ, PT ;  /* 0x0000000000ff782f */ /* 0x000fe20003820000 */
[----:B------:R-:W2:Y:S10]  /*0d80*/  FENCE.VIEW.ASYNC.S ;  /* 0x00000000000073c6 */ /* 0x000eb40000000000 */
[----:B--2---:R4:W2:Y:S01]  /*0d90*/  SYNCS.EXCH.64 URZ, [UR5+0x120], UR6 ;  /* 0x0001200605ff75b2 */ /* 0x0048a20008000100 */
[----:B------:R4:W3:Y:S01]  /*0da0*/  SYNCS.EXCH.64 URZ, [UR5+0x130], UR6 ;  /* 0x0001300605ff75b2 */ /* 0x0008e20008000100 */
[----:B------:R4:W1:Y:S01]  /*0db0*/  SYNCS.EXCH.64 URZ, [UR5+0x128], UR6 ;  /* 0x0001280605ff75b2 */ /* 0x0008620008000100 */
[----:B------:R4:W1:Y:S02]  /*0dc0*/  SYNCS.EXCH.64 URZ, [UR5+0x138], UR6 ;  /* 0x0001380605ff75b2 */ /* 0x0008640008000100 */
[----:B----4-:R-:W-:Y:S01]  /*0dd0*/  NOP ;  /* 0x0000000000007918 */ /* 0x010fe20000000000 */
.L_x_15:
[----:B------:R-:W-:Y:S01]  /*0de0*/  VOTEU.ALL UP0, P0 ;  /* 0x0000000000ff7886 */ /* 0x000fe20000000000 */
[----:B--23--:R-:W-:Y:S01]  /*0df0*/  UMOV UR6, 0x20 ;  /* 0x0000002000067882 */ /* 0x00cfe20000000000 */
[----:B------:R-:W2:Y:S01]  /*0e00*/  LDCU UR5, c[0x0][0x36c] ;  /* 0x00006d80ff0577ac */ /* 0x000ea20008000800 */
[----:B------:R-:W-:Y:S01]  /*0e10*/  NOP ;  /* 0x0000000000007918 */ /* 0x000fe20000000000 */
[----:B------:R-:W-:Y:S01]  /*0e20*/  LOP3.LUT R0, R142, 0x1f, RZ, 0xc0, !PT ;  /* 0x0000001f8e007812 */ /* 0x000fe200078ec0ff */
[----:B------:R-:W-:Y:S01]  /*0e30*/  @!UP0 UMOV UR4, 0x400 ;  /* 0x0000040000048882 */ /* 0x000fe20000000000 */
[----:B------:R-:W-:-:S04]  /*0e40*/  @!UP0 UIADD3 UR6, UPT, UPT, -UR6, 0x100000, URZ ;  /* 0x0010000006068890 */ /* 0x000fc8000fffe1ff */
[----:B------:R-:W-:Y:S02]  /*0e50*/  @!UP0 USHF.L.U32 UR7, UR6, 0xb, URZ ;  /* 0x0000000b06078899 */ /* 0x000fe400080006ff */
[----:B------:R-:W-:Y:S02]  /*0e60*/  @!UP0 USHF.L.U32 UR6, UR6, 0x1, URZ ;  /* 0x0000000106068899 */ /* 0x000fe400080006ff */
[----:B------:R-:W-:Y:S01]  /*0e70*/  @!UP0 ULEA UR4, UR54, UR4, 0x18 ;  /* 0x0000000436048291 */ /* 0x000fe2000f8ec0ff */
[----:B------:R-:W-:Y:S01]  /*0e80*/  VOTEU.ALL UP0, P0 ;  /* 0x0000000000ff7886 */ /* 0x000fe20000000000 */
[----:B------:R-:W-:Y:S02]  /*0e90*/  UISETP.NE.AND UP5, UPT, UR15, URZ, UPT ;  /* 0x000000ff0f00728c */ /* 0x000fe4000bfa5270 */
[----:B--2---:R-:W-:Y:S01]  /*0ea0*/  UISETP.EQ.U32.AND UP6, UPT, UR5, 0x1, UPT ;  /* 0x000000010500788c */ /* 0x004fe2000bfc2070 */
[----:B------:R-:W2:Y:S07]  /*0eb0*/  FENCE.VIEW.ASYNC.S ;  /* 0x00000000000073c6 */ /* 0x000eae0000000000 */
[----:B--2---:R2:W3:Y:S01]  /*0ec0*/  @!UP0 SYNCS.EXCH.64 URZ, [UR4+0x140], UR6 ;  /* 0x0001400604ff85b2 */ /* 0x0044e20008000100 */
[----:B------:R-:W-:Y:S05]  /*0ed0*/  BRA.U !UP6, `(.L_x_16) ;  /* 0x000000010e087547 */ /* 0x000fea000b800000 */
[----:B-1-3--:R-:W-:Y:S01]  /*0ee0*/  UCGABAR_ARV ;  /* 0x00000000000079c7 */ /* 0x00afe20008000000 */
[----:B------:R-:W-:Y:S05]  /*0ef0*/  BRA `(.L_x_17) ;  /* 0x0000000000047947 */ /* 0x000fea0003800000 */
.L_x_16:
[----:B-1-3--:R-:W-:Y:S01]  /*0f00*/  NOP ;  /* 0x0000000000007918 */ /* 0x00afe20000000000 */
.L_x_17:
[----:B------:R-:W1:Y:S01]  /*0f10*/  S2UR UR12, SR_CTAID.X ;  /* 0x00000000000c79c3 */ /* 0x000e620000002500 */
[----:B------:R-:W-:-:S05]  /*0f20*/  CS2R.32 R3, SR_CgaSize ;  /* 0x0000000000037805 */ /* 0x000fca0000008a00 */
[----:B------:R-:W-:-:S05]  /*0f30*/  IMAD R3, R3, -0xa0, RZ ;  /* 0xffffff6003037824 */ /* 0x000fca00078e02ff */
[----:B------:R-:W-:-:S14]  /*0f40*/  R2UR UR5, R3 ;  /* 0x00000000030572ca */ /* 0x000fdc00000e0000 */
[----:B------:R-:W3:Y:S01]  /*0f50*/  LDCU UR5, c[0x0][UR5+0x2b0] ;  /* 0x00005600050577ac */ /* 0x000ee20008000800 */
[----:B------:R-:W-:-:S05]  /*0f60*/  CS2R.32 R3, SR_CgaSize ;  /* 0x0000000000037805 */ /* 0x000fca0000008a00 */
[----:B------:R-:W-:-:S05]  /*0f70*/  IMAD R3, R3, -0xa0, RZ ;  /* 0xffffff6003037824 */ /* 0x000fca00078e02ff */
[----:B--2---:R-:W-:-:S14]  /*0f80*/  R2UR UR4, R3 ;  /* 0x00000000030472ca */ /* 0x004fdc00000e0000 */
[----:B------:R-:W2:Y:S01]  /*0f90*/  LDCU UR4, c[0x0][UR4+0x2b4] ;  /* 0x00005680040477ac */ /* 0x000ea20008000800 */
[----:B------:R-:W4:Y:S01]  /*0fa0*/  S2UR UR51, SR_CTAID.Y ;  /* 0x00000000003379c3 */ /* 0x000f220000002600 */
[----:B------:R-:W-:-:S05]  /*0fb0*/  CS2R.32 R3, SR_CgaSize ;  /* 0x0000000000037805 */ /* 0x000fca0000008a00 */
[----:B------:R-:W-:-:S05]  /*0fc0*/  IMAD R3, R3, -0xa0, RZ ;  /* 0xffffff6003037824 */ /* 0x000fca00078e02ff */
[----:B------:R-:W-:-:S14]  /*0fd0*/  R2UR UR6, R3 ;  /* 0x00000000030672ca */ /* 0x000fdc00000e0000 */
[----:B------:R-:W2:Y:S01]  /*0fe0*/  LDCU UR6, c[0x0][UR6+0x2a0] ;  /* 0x00005400060677ac */ /* 0x000ea20008000800 */
[----:B------:R-:W-:Y:S01]  /*0ff0*/  UISETP.GT.U32.AND UP0, UPT, UR11, 0xffff, UPT ;  /* 0x0000ffff0b00788c */ /* 0x000fe2000bf04070 */
[----:B------:R-:W2:Y:S01]  /*1000*/  LDCU UR17, c[0x0][0xb24] ;  /* 0x00016480ff1177ac */ /* 0x000ea20008000800 */
[----:B------:R-:W2:Y:S01]  /*1010*/  LDCU UR37, c[0x0][0xb24] ;  /* 0x00016480ff2577ac */ /* 0x000ea20008000800 */
[----:B------:R-:W2:Y:S01]  /*1020*/  LDCU UR16, c[0x0][0xb30] ;  /* 0x00016600ff1077ac */ /* 0x000ea20008000800 */
[----:B-1----:R-:W-:Y:S01]  /*1030*/  I2FP.F32.U32 R3, UR12 ;  /* 0x0000000c00037c45 */ /* 0x002fe20008201000 */
[----:B------:R-:W-:-:S04]  /*1040*/  USHF.L.U32 UR18, UR54, 0xb, URZ ;  /* 0x0000000b36127899 */ /* 0x000fc800080006ff */
[----:B---3--:R-:W-:Y:S01]  /*1050*/  FMUL R3, R3, UR5 ;  /* 0x0000000503037c20 */ /* 0x008fe20008400000 */
[----:B------:R-:W-:-:S05]  /*1060*/  CS2R.32 R2, SR_CgaSize ;  /* 0x0000000000027805 */ /* 0x000fca0000008a00 */
[----:B------:R-:W-:-:S05]  /*1070*/  IMAD R2, R2, -0xa0, RZ ;  /* 0xffffff6002027824 */ /* 0x000fca00078e02ff */
[----:B------:R-:W-:-:S14]  /*1080*/  R2UR UR5, R2 ;  /* 0x00000000020572ca */ /* 0x000fdc00000e0000 */
[----:B------:R-:W1:Y:S01]  /*1090*/  LDCU UR5, c[0x0][UR5+0x2a4] ;  /* 0x00005480050577ac */ /* 0x000e620008000800 */
[----:B----4-:R-:W-:Y:S01]  /*10a0*/  I2FP.F32.U32 R2, UR51 ;  /* 0x0000003300027c45 */ /* 0x010fe20008201000 */
[----:B------:R-:W-:Y:S01]  /*10b0*/  UMOV UR13, 0x55 ;  /* 0x00000055000d7882 */ /* 0x000fe20000000000 */
[----:B------:R-:W3:Y:S03]  /*10c0*/  F2I.U32.TRUNC.NTZ R3, R3 ;  /* 0x0000000300037305 */ /* 0x000ee6000020f000 */
[----:B--2---:R-:W-:Y:S01]  /*10d0*/  FMUL R2, R2, UR4 ;  /* 0x0000000402027c20 */ /* 0x004fe20008400000 */
[----:B------:R-:W-:-:S04]  /*10e0*/  USEL UR4, UR11, 0xffff, !UP0 ;  /* 0x0000ffff0b047887 */ /* 0x000fc8000c000000 */
[----:B------:R-:W-:Y:S01]  /*10f0*/  ULOP3.LUT UR4, UR4, 0xffff, URZ, 0xc0, !UPT ;  /* 0x0000ffff04047892 */ /* 0x000fe2000f8ec0ff */
[----:B------:R-:W2:Y:S01]  /*1100*/  F2I.U32.TRUNC.NTZ R2, R2 ;  /* 0x0000000200027305 */ /* 0x000ea2000020f000 */
[----:B---3--:R-:W-:Y:S02]  /*1110*/  R2UR UR49, R3 ;  /* 0x00000000033172ca */ /* 0x008fe400000e0000 */
[----:B------:R-:W-:Y:S02]  /*1120*/  PRMT R3, RZ, 0x7610, R3 ;  /* 0x00007610ff037816 */ /* 0x000fe40000000003 */
[----:B--2---:R-:W-:Y:S02]  /*1130*/  R2UR UR48, R2 ;  /* 0x00000000023072ca */ /* 0x004fe400000e0000 */
[----:B------:R-:W-:-:S07]  /*1140*/  PRMT R2, RZ, 0x7610, R2 ;  /* 0x00007610ff027816 */ /* 0x000fce0000000002 */
[----:B------:R-:W-:-:S04]  /*1150*/  UIADD3 UR49, UPT, UPT, -UR49, URZ, URZ ;  /* 0x000000ff31317290 */ /* 0x000fc8000fffe1ff */
[----:B------:R-:W-:Y:S02]  /*1160*/  UIMAD UR49, UR6, UR49, UR12 ;  /* 0x00000031063172a4 */ /* 0x000fe4000f8e020c */
[----:B------:R-:W-:-:S04]  /*1170*/  UIADD3 UR48, UPT, UPT, -UR48, URZ, URZ ;  /* 0x000000ff30307290 */ /* 0x000fc8000fffe1ff */
[----:B-1----:R-:W-:Y:S01]  /*1180*/  UIMAD UR48, UR5, UR48, UR51 ;  /* 0x00000030053072a4 */ /* 0x002fe2000f8e0233 */
[----:B------:R-:W-:Y:S11]  /*1190*/  BRA.U UP5, `(.L_x_18) ;  /* 0x00000001055c7547 */ /* 0x000ff6000b800000 */
[----:B------:R-:W-:Y:S02]  /*11a0*/  UISETP.GT.U32.AND UP0, UPT, UR49, 0x1, UPT ;  /* 0x000000013100788c */ /* 0x000fe4000bf04070 */
[----:B------:R-:W-:Y:S02]  /*11b0*/  ULOP3.LUT UR5, UR49, 0xfffffffe, URZ, 0xc0, !UPT ;  /* 0xfffffffe31057892 */ /* 0x000fe4000f8ec0ff */
[----:B------:R-:W-:Y:S02]  /*11c0*/  UISETP.NE.AND UP3, UPT, UR48, URZ, UP0 ;  /* 0x000000ff3000728c */ /* 0x000fe40008765270 */
[----:B------:R-:W-:Y:S02]  /*11d0*/  UISETP.NE.AND UP2, UPT, UR48, 0x1, UP0 ;  /* 0x000000013000788c */ /* 0x000fe40008745270 */
[----:B------:R-:W-:Y:S02]  /*11e0*/  UISETP.NE.AND UP1, UPT, UR48, 0x2, UP0 ;  /* 0x000000023000788c */ /* 0x000fe40008725270 */
[----:B------:R-:W-:-:S02]  /*11f0*/  UISETP.NE.AND UP0, UPT, UR48, 0x3, UP0 ;  /* 0x000000033000788c */ /* 0x000fc40008705270 */
[----:B------:R-:W-:Y:S02]  /*1200*/  USEL UR7, URZ, 0x1, UP3 ;  /* 0x00000001ff077887 */ /* 0x000fe40009800000 */
[----:B------:R-:W-:Y:S02]  /*1210*/  USEL UR6, URZ, 0x4, UP2 ;  /* 0x00000004ff067887 */ /* 0x000fe40009000000 */
[----:B------:R-:W-:Y:S02]  /*1220*/  USEL UR14, URZ, 0x10, UP1 ;  /* 0x00000010ff0e7887 */ /* 0x000fe40008800000 */
[----:B------:R-:W-:Y:S02]  /*1230*/  USEL UR9, URZ, 0x40, UP0 ;  /* 0x00000040ff097887 */ /* 0x000fe40008000000 */
[----:B------:R-:W-:Y:S02]  /*1240*/  USEL UR8, URZ, 0x2, UP3 ;  /* 0x00000002ff087887 */ /* 0x000fe40009800000 */
[----:B------:R-:W-:-:S02]  /*1250*/  UIADD3 UR14, UPT, UPT, UR14, UR6, UR7 ;  /* 0x000000060e0e7290 */ /* 0x000fc4000fffe007 */
[----:B------:R-:W-:Y:S02]  /*1260*/  USEL UR6, URZ, 0x20, UP1 ;  /* 0x00000020ff067887 */ /* 0x000fe40008800000 */
[----:B------:R-:W-:Y:S02]  /*1270*/  USEL UR7, URZ, 0x8, UP2 ;  /* 0x00000008ff077887 */ /* 0x000fe40009000000 */
[----:B------:R-:W-:Y:S02]  /*1280*/  UIADD3 UR8, UPT, UPT, UR8, UR9, UR14 ;  /* 0x0000000908087290 */ /* 0x000fe4000fffe00e */
[----:B------:R-:W-:Y:S02]  /*1290*/  ULEA UR5, UR48, UR5, 0x1 ;  /* 0x0000000530057291 */ /* 0x000fe4000f8e08ff */
[----:B------:R-:W-:Y:S02]  /*12a0*/  USEL UR9, URZ, 0x80, UP0 ;  /* 0x00000080ff097887 */ /* 0x000fe40008000000 */
[----:B------:R-:W-:-:S03]  /*12b0*/  UIADD3 UR7, UPT, UPT, UR6, UR7, UR8 ;  /* 0x0000000706077290 */ /* 0x000fc6000fffe008 */
[----:B------:R-:W-:Y:S01]  /*12c0*/  UMOV UR6, 0x3 ;  /* 0x0000000300067882 */ /* 0x000fe20000000000 */
[----:B------:R-:W-:Y:S02]  /*12d0*/  UIADD3 UR7, UPT, UPT, UR7, UR9, URZ ;  /* 0x0000000907077290 */ /* 0x000fe4000fffe0ff */
[----:B------:R-:W-:-:S04]  /*12e0*/  USHF.L.U32 UR5, UR6, UR5, URZ ;  /* 0x0000000506057299 */ /* 0x000fc800080006ff */
[----:B------:R-:W-:Y:S02]  /*12f0*/  MOV R3, UR7 ;  /* 0x0000000700037c02 */ /* 0x000fe40008000f00 */
[----:B------:R-:W-:-:S07]  /*1300*/  MOV R2, UR5 ;  /* 0x0000000500027c02 */ /* 0x000fce0008000f00 */
.L_x_18:
[----:B------:R-:W1:Y:S01]  /*1310*/  S2UR UR36, SR_CTAID.Z ;  /* 0x00000000002479c3 */ /* 0x000e620000002700 */
[----:B------:R-:W-:Y:S02]  /*1320*/  UISETP.GE.AND UP0, UPT, UR17, 0x1, UPT ;  /* 0x000000011100788c */ /* 0x000fe4000bf06270 */
[----:B------:R-:W-:Y:S02]  /*1330*/  UISETP.NE.AND UP3, UPT, UR15, 0x2, UPT ;  /* 0x000000020f00788c */ /* 0x000fe4000bf65270 */
[----:B------:R-:W-:Y:S02]  /*1340*/  ULOP3.LUT UR14, UR18, 0x3000, URZ, 0xc0, !UPT ;  /* 0x00003000120e7892 */ /* 0x000fe4000f8ec0ff */
[----:B------:R-:W-:Y:S01]  /*1350*/  USHF.L.U32 UR13, UR13, UR4, URZ ;  /* 0x000000040d0d7299 */ /* 0x000fe200080006ff */
[----:B------:R-:W-:Y:S02]  /*1360*/  UMOV UR50, UR12 ;  /* 0x0000000c00327c82 */ /* 0x000fe40008000000 */
[----:B------:R-:W-:Y:S09]  /*1370*/  BRA.U !UP0, `(.L_x_19) ;  /* 0x0000000108b87547 */ /* 0x000ff2000b800000 */
[----:B------:R-:W2:Y:S01]  /*1380*/  LDCU.128 UR4, c[0x0][0xb10] ;  /* 0x00016200ff0477ac */ /* 0x000ea20008000c00 */
[----:B------:R-:W3:Y:S01]  /*1390*/  LDCU UR20, c[0x0][0x370] ;  /* 0x00006e00ff1477ac */ /* 0x000ee20008000800 */
[----:B------:R-:W4:Y:S01]  /*13a0*/  LDCU UR19, c[0x0][0x374] ;  /* 0x00006e80ff1377ac */ /* 0x000f220008000800 */
[----:B------:R-:W1:Y:S01]  /*13b0*/  LDCU UR50, c[0x0][0xb0c] ;  /* 0x00016180ff3277ac */ /* 0x000e620008000800 */
[----:B------:R-:W3:Y:S01]  /*13c0*/  LDCU UR18, c[0x0][0xb20] ;  /* 0x00016400ff1277ac */ /* 0x000ee20008000800 */
[----:B------:R-:W3:Y:S01]  /*13d0*/  LDCU.64 UR8, c[0x0][0xb28] ;  /* 0x00016500ff0877ac */ /* 0x000ee20008000a00 */
[----:B--2---:R-:W-:Y:S02]  /*13e0*/  UISETP.NE.AND UP0, UPT, UR6, 0x1, UPT ;  /* 0x000000010600788c */ /* 0x004fe4000bf05270 */
[----:B----4-:R-:W-:Y:S02]  /*13f0*/  UIMAD.WIDE.U32 UR24, UR19, UR7, URZ ;  /* 0x00000007131872a5 */ /* 0x010fe4000f8e00ff */
[----:B------:R-:W-:-:S02]  /*1400*/  UISETP.NE.AND UP2, UPT, UR17, 0x1, UPT ;  /* 0x000000011100788c */ /* 0x000fc4000bf45270 */
[----:B-1----:R-:W-:Y:S02]  /*1410*/  UISETP.NE.AND UP1, UPT, UR50, 0x1, UPT ;  /* 0x000000013200788c */ /* 0x002fe4000bf25270 */
[----:B------:R-:W-:Y:S02]  /*1420*/  UIMAD.WIDE.U32 UR28, UR51, UR7, URZ ;  /* 0x00000007331c72a5 */ /* 0x000fe4000f8e00ff */
[----:B---3--:R-:W-:Y:S01]  /*1430*/  UIMAD.WIDE.U32 UR22, UR20, UR4, URZ ;  /* 0x00000004141672a5 */ /* 0x008fe2000f8e00ff */
[----:B------:R-:W-:Y:S01]  /*1440*/  UMOV UR7, UR25 ;  /* 0x0000001900077c82 */ /* 0x000fe20008000000 */
[----:B------:R-:W-:Y:S02]  /*1450*/  UIMAD.WIDE.U32 UR24, UR12, UR4, URZ ;  /* 0x000000040c1872a5 */ /* 0x000fe4000f8e00ff */
[----:B------:R-:W-:-:S03]  /*1460*/  @UP0 USHF.R.U32.HI UR19, URZ, UR18, UR7 ;  /* 0x00000012ff130299 */ /* 0x000fc60008011607 */
[----:B------:R-:W-:Y:S02]  /*1470*/  @UP1 USHF.R.U32.HI UR20, URZ, UR5, UR23 ;  /* 0x00000005ff141299 */ /* 0x000fe40008011617 */
[----:B------:R-:W-:Y:S02]  /*1480*/  UIMAD.WIDE.U32 UR22, UR19, UR8, URZ ;  /* 0x00000008131672a5 */ /* 0x000fe4000f8e00ff */
[----:B------:R-:W-:Y:S02]  /*1490*/  USHF.R.U32.HI UR29, URZ, UR18, UR29 ;  /* 0x00000012ff1d7299 */ /* 0x000fe4000801161d */
[----:B------:R-:W-:Y:S02]  /*14a0*/  UIMAD.WIDE.U32 UR30, UR20, UR8, URZ ;  /* 0x00000008141e72a5 */ /* 0x000fe4000f8e00ff */
[----:B------:R-:W-:Y:S02]  /*14b0*/  @UP2 USHF.R.U32.HI UR19, URZ, UR9, UR23 ;  /* 0x00000009ff132299 */ /* 0x000fe40008011617 */
[----:B------:R-:W-:-:S02]  /*14c0*/  USHF.R.U32.HI UR25, URZ, UR5, UR25 ;  /* 0x00000005ff197299 */ /* 0x000fc40008011619 */
[----:B------:R-:W-:Y:S02]  /*14d0*/  USEL UR29, UR51, UR29, !UP0 ;  /* 0x0000001d331d7287 */ /* 0x000fe4000c000000 */
[----:B------:R-:W-:Y:S02]  /*14e0*/  @UP2 USHF.R.U32.HI UR20, URZ, UR9, UR31 ;  /* 0x00000009ff142299 */ /* 0x000fe4000801161f */
[----:B------:R-:W-:Y:S02]  /*14f0*/  UIMAD UR19, UR19, UR17, URZ ;  /* 0x00000011131372a4 */ /* 0x000fe4000f8e02ff */
[----:B------:R-:W-:Y:S02]  /*1500*/  USEL UR25, UR12, UR25, !UP1 ;  /* 0x000000190c197287 */ /* 0x000fe4000c800000 */
[----:B------:R-:W-:Y:S02]  /*1510*/  UIMAD UR4, UR20, UR17, URZ ;  /* 0x00000011140472a4 */ /* 0x000fe4000f8e02ff */
[----:B------:R-:W-:-:S02]  /*1520*/  UISETP.GE.AND UP0, UPT, UR29, UR19, UPT ;  /* 0x000000131d00728c */ /* 0x000fc4000bf06270 */
[----:B------:R-:W-:Y:S02]  /*1530*/  UIMAD.WIDE.U32 UR22, UR29, UR8, URZ ;  /* 0x000000081d1672a5 */ /* 0x000fe4000f8e00ff */
[----:B------:R-:W-:Y:S02]  /*1540*/  UISETP.GE.OR UP0, UPT, UR25, UR4, UP0 ;  /* 0x000000041900728c */ /* 0x000fe40008706670 */
[----:B------:R-:W-:Y:S02]  /*1550*/  USHF.R.U32.HI UR4, URZ, UR9, UR23 ;  /* 0x00000009ff047299 */ /* 0x000fe40008011617 */
[----:B------:R-:W-:Y:S02]  /*1560*/  UIMAD.WIDE.U32 UR18, UR25, UR8, URZ ;  /* 0x00000008191272a5 */ /* 0x000fe4000f8e00ff */
[----:B------:R-:W-:Y:S02]  /*1570*/  USEL UR4, UR29, UR4, !UP2 ;  /* 0x000000041d047287 */ /* 0x000fe4000d000000 */
[----:B------:R-:W-:-:S02]  /*1580*/  UIADD3 UR5, UPT, UPT, -UR29, URZ, URZ ;  /* 0x000000ff1d057290 */ /* 0x000fc4000fffe1ff */
[----:B------:R-:W-:Y:S02]  /*1590*/  UIADD3 UR8, UPT, UPT, -UR4, URZ, URZ ;  /* 0x000000ff04087290 */ /* 0x000fe4000fffe1ff */
[----:B------:R-:W-:Y:S02]  /*15a0*/  @!UP0 USHF.R.U32.HI UR9, URZ, UR9, UR19 ;  /* 0x00000009ff098299 */ /* 0x000fe40008011613 */
[----:B------:R-:W-:Y:S02]  /*15b0*/  UIMAD UR8, UR17, UR8, UR29 ;  /* 0x00000008110872a4 */ /* 0x000fe4000f8e021d */
[----:B------:R-:W-:Y:S02]  /*15c0*/  @!UP0 USEL UR9, UR25, UR9, !UP2 ;  /* 0x0000000919098287 */ /* 0x000fe4000d000000 */
[----:B------:R-:W-:Y:S02]  /*15d0*/  UIADD3 UR7, UPT, UPT, -UR25, URZ, URZ ;  /* 0x000000ff19077290 */ /* 0x000fe4000fffe1ff */
[----:B------:R-:W-:-:S02]  /*15e0*/  @!UP0 UIMAD UR8, UR8, UR20, UR9 ;  /* 0x00000014080882a4 */ /* 0x000fc4000f8e0209 */
[----:B------:R-:W-:Y:S02]  /*15f0*/  @!UP0 UIADD3 UR4, UPT, UPT, UR4, -UR9, URZ ;  /* 0x8000000904048290 */ /* 0x000fe4000fffe0ff */
[----:B------:R-:W-:Y:S02]  /*1600*/  UIMAD UR5, UR6, UR5, UR51 ;  /* 0x00000005060572a4 */ /* 0x000fe4000f8e0233 */
[----:B------:R-:W-:Y:S02]  /*1610*/  @!UP0 UIMAD UR29, UR4, UR17, UR25 ;  /* 0x00000011041d82a4 */ /* 0x000fe4000f8e0219 */
[----:B------:R-:W-:Y:S01]  /*1620*/  UIMAD UR7, UR50, UR7, UR12 ;  /* 0x00000007320772a4 */ /* 0x000fe2000f8e020c */
[----:B------:R-:W-:Y:S01]  /*1630*/  @!UP0 UMOV UR25, UR8 ;  /* 0x0000000800198c82 */ /* 0x000fe20008000000 */
[----:B------:R-:W-:Y:S02]  /*1640*/  UIMAD UR51, UR29, UR6, UR5 ;  /* 0x000000061d3372a4 */ /* 0x000fe4000f8e0205 */
[----:B------:R-:W-:-:S12]  /*1650*/  UIMAD UR50, UR25, UR50, UR7 ;  /* 0x00000032193272a4 */ /* 0x000fd8000f8e0207 */
.L_x_19:
[----:B------:R-:W-:-:S09]  /*1660*/  UISETP.NE.AND UP0, UPT, UR16, 0x1, UPT ;  /* 0x000000011000788c */ /* 0x000fd2000bf05270 */
[----:B------:R-:W-:Y:S05]  /*1670*/  BRA.U UP0, `(.L_x_20) ;  /* 0x0000000100407547 */ /* 0x000fea000b800000 */
[----:B------:R-:W2:Y:S01]  /*1680*/  LDCU.128 UR4, c[0x0][0xb10] ;  /* 0x00016200ff0477ac */ /* 0x000ea20008000c00 */
[----:B------:R-:W3:Y:S01]  /*1690*/  LDCU UR9, c[0x0][0xb0c] ;  /* 0x00016180ff0977ac */ /* 0x000ee20008000800 */
[----:B------:R-:W4:Y:S01]  /*16a0*/  LDCU UR8, c[0x0][0xb20] ;  /* 0x00016400ff0877ac */ /* 0x000f220008000800 */
[----:B--2---:R-:W-:Y:S02]  /*16b0*/  UIMAD.WIDE.U32 UR18, UR50, UR4, URZ ;  /* 0x00000004321272a5 */ /* 0x004fe4000f8e00ff */
[----:B------:R-:W-:Y:S02]  /*16c0*/  UIMAD.WIDE.U32 UR16, UR51, UR7, URZ ;  /* 0x00000007331072a5 */ /* 0x000fe4000f8e00ff */
[----:B---3--:R-:W-:Y:S02]  /*16d0*/  UISETP.NE.AND UP1, UPT, UR9, 0x1, UPT ;  /* 0x000000010900788c */ /* 0x008fe4000bf25270 */
[----:B------:R-:W-:Y:S01]  /*16e0*/  UISETP.NE.AND UP0, UPT, UR6, 0x1, UPT ;  /* 0x000000010600788c */ /* 0x000fe2000bf05270 */
[----:B------:R-:W-:Y:S01]  /*16f0*/  UMOV UR7, UR19 ;  /* 0x0000001300077c82 */ /* 0x000fe20008000000 */
[----:B----4-:R-:W-:-:S02]  /*1700*/  USHF.R.U32.HI UR8, URZ, UR8, UR17 ;  /* 0x00000008ff087299 */ /* 0x010fc40008011611 */
[----:B------:R-:W-:Y:S02]  /*1710*/  USHF.R.U32.HI UR5, URZ, UR5, UR7 ;  /* 0x00000005ff057299 */ /* 0x000fe40008011607 */
[----:B------:R-:W-:Y:S02]  /*1720*/  USEL UR8, UR51, UR8, !UP0 ;  /* 0x0000000833087287 */ /* 0x000fe4000c000000 */
[----:B------:R-:W-:-:S04]  /*1730*/  USEL UR5, UR50, UR5, !UP1 ;  /* 0x0000000532057287 */ /* 0x000fc8000c800000 */
[----:B------:R-:W-:Y:S02]  /*1740*/  UIADD3 UR4, UPT, UPT, -UR8, UR5, URZ ;  /* 0x0000000508047290 */ /* 0x000fe4000fffe1ff */
[----:B------:R-:W-:Y:S02]  /*1750*/  UIADD3 UR5, UPT, UPT, UR8, -UR5, URZ ;  /* 0x8000000508057290 */ /* 0x000fe4000fffe0ff */
[----:B------:R-:W-:Y:S02]  /*1760*/  UIMAD UR51, UR4, UR6, UR51 ;  /* 0x00000006043372a4 */ /* 0x000fe4000f8e0233 */
[----:B------:R-:W-:-:S12]  /*1770*/  UIMAD UR50, UR5, UR9, UR50 ;  /* 0x00000009053272a4 */ /* 0x000fd8000f8e0232 */
.L_x_20:
[----:B------:R-:W-:Y:S05]  /*1780*/  BRA.U !UP6, `(.L_x_21) ;  /* 0x000000010e0c7547 */ /* 0x000fea000b800000 */
[----:B------:R-:W-:Y:S01]  /*1790*/  UCGABAR_WAIT ;  /* 0x0000000000007dc7 */ /* 0x000fe20008000000 */
[----:B------:R-:W-:Y:S01]  /*17a0*/  CCTL.IVALL ;  /* 0x00000000ff00798f */ /* 0x000fe20002000000 */
[----:B------:R-:W-:Y:S05]  /*17b0*/  BRA `(.L_x_22) ;  /* 0x0000000000047947 */ /* 0x000fea0003800000 */
.L_x_21:
[----:B------:R-:W-:Y:S06]  /*17c0*/  BAR.SYNC.DEFER_BLOCKING 0x0 ;  /* 0x0000000000007b1d */ /* 0x000fec0000010000 */
.L_x_22:
[----:B------:R-:W-:Y:S05]  /*17d0*/  BRA.U UP3, `(.L_x_23) ;  /* 0x0000001503a07547 */ /* 0x000fea000b800000 */
[----:B------:R-:W2:Y:S01]  /*17e0*/  LDCU UR23, c[0x0][0x38c] ;  /* 0x00007180ff1777ac */ /* 0x000ea20008000800 */
[----:B------:R-:W-:Y:S01]  /*17f0*/  PLOP3.LUT P1, PT, PT, PT, UP4, 0x80, 0x8 ;  /* 0x000000000008781c */ /* 0x000fe20003f2f048 */
[----:B------:R-:W-:Y:S01]  /*1800*/  IMAD.MOV.U32 R12, RZ, RZ, 0x1 ;  /* 0x00000001ff0c7424 */ /* 0x000fe200078e00ff */
[----:B------:R-:W-:Y:S01]  /*1810*/  ISETP.NE.AND P2, PT, R0, RZ, P3 ;  /* 0x000000ff0000720c */ /* 0x000fe20001f45270 */
[----:B------:R-:W-:Y:S01]  /*1820*/  USHF.L.U32 UR41, UR12, 0x7, URZ ;  /* 0x000000070c297899 */ /* 0x000fe200080006ff */
[----:B------:R-:W-:Y:S01]  /*1830*/  PLOP3.LUT P1, PT, P1, PT, PT, 0x8, 0x80 ;  /* 0x000000000080781c */ /* 0x000fe20000f2e170 */
[----:B------:R-:W-:Y:S01]  /*1840*/  USHF.L.U32 UR22, UR12, 0x5, URZ ;  /* 0x000000050c167899 */ /* 0x000fe200080006ff */
[----:B------:R-:W-:Y:S01]  /*1850*/  CS2R R10, SRZ ;  /* 0x00000000000a7805 */ /* 0x000fe2000001ff00 */
[----:B------:R-:W-:Y:S01]  /*1860*/  UISETP.NE.AND UP1, UPT, UR15, URZ, UPT ;  /* 0x000000ff0f00728c */ /* 0x000fe2000bf25270 */
[----:B------:R-:W-:Y:S01]  /*1870*/  IMAD.MOV.U32 R9, RZ, RZ, RZ ;  /* 0x000000ffff097224 */ /* 0x000fe200078e00ff */
[----:B------:R-:W-:Y:S01]  /*1880*/  ULOP3.LUT UR41, UR41, 0x80, URZ, 0xc0, !UPT ;  /* 0x0000008029297892 */ /* 0x000fe2000f8ec0ff */
[----:B------:R-:W-:Y:S01]  /*1890*/  IMAD.MOV.U32 R8, RZ, RZ, 0x1 ;  /* 0x00000001ff087424 */ /* 0x000fe200078e00ff */
[----:B------:R-:W3:Y:S01]  /*18a0*/  LDCU UR21, c[0x0][0x370] ;  /* 0x00006e00ff1577ac */ /* 0x000ee20008000800 */
[----:B------:R-:W4:Y:S01]  /*18b0*/  LDCU.64 UR28, c[0x0][0x348] ;  /* 0x00006900ff1c77ac */ /* 0x000f220008000a00 */
[----:B--2---:R-:W-:Y:S01]  /*18c0*/  UIADD3 UR5, UPT, UPT, UR23, 0x7f, URZ ;  /* 0x0000007f17057890 */ /* 0x004fe2000fffe0ff */
[----:B------:R-:W2:Y:S03]  /*18d0*/  LDCU UR15, c[0x0][0x374] ;  /* 0x00006e80ff0f77ac */ /* 0x000ea60008000800 */
[----:B------:R-:W-:-:S02]  /*18e0*/  USHF.R.S32.HI UR4, URZ, 0x1f, UR5 ;  /* 0x0000001fff047899 */ /* 0x000fc40008011405 */
[----:B------:R-:W-:Y:S02]  /*18f0*/  ULOP3.LUT UR22, UR22, 0x20, URZ, 0xc0, !UPT ;  /* 0x0000002016167892 */ /* 0x000fe4000f8ec0ff */
[----:B------:R-:W-:Y:S02]  /*1900*/  ULEA.HI UR25, UR4, UR5, URZ, 0x7 ;  /* 0x0000000504197291 */ /* 0x000fe4000f8f38ff */
[----:B------:R-:W-:Y:S02]  /*1910*/  UIADD3 UR4, UPT, UPT, UR23, -0x1, URZ ;  /* 0xffffffff17047890 */ /* 0x000fe4000fffe0ff */
[----:B------:R-:W-:Y:S02]  /*1920*/  USHF.R.S32.HI UR25, URZ, 0x7, UR25 ;  /* 0x00000007ff197899 */ /* 0x000fe40008011419 */
[----:B------:R-:W-:Y:S02]  /*1930*/  UISETP.GE.U32.AND UP2, UPT, UR4, -0xff, UPT ;  /* 0xffffff010400788c */ /* 0x000fe4000bf46070 */
[----:B------:R-:W-:-:S02]  /*1940*/  UISETP.LT.U32.AND UP0, UPT, UR25, 0xa, UPT ;  /* 0x0000000a1900788c */ /* 0x000fc4000bf01070 */
[----:B------:R-:W-:Y:S02]  /*1950*/  UIADD3 UR23, UPT, UPT, UR23, 0xfe, URZ ;  /* 0x000000fe17177890 */ /* 0x000fe4000fffe0ff */
[----:B------:R-:W-:Y:S02]  /*1960*/  USEL UR24, UR25, 0xa, UP0 ;  /* 0x0000000a19187887 */ /* 0x000fe40008000000 */
[----:B------:R-:W-:Y:S02]  /*1970*/  USEL UR31, UR26, 0x2, UP1 ;  /* 0x000000021a1f7887 */ /* 0x000fe40008800000 */
[----:B------:R-:W-:Y:S02]  /*1980*/  UIADD3 UR30, UPT, UPT, UR24, -0x1, URZ ;  /* 0xffffffff181e7890 */ /* 0x000fe4000fffe0ff */
[----:B------:R-:W-:Y:S02]  /*1990*/  @UP2 UIADD3 UR30, UPT, UPT, UR24, URZ, URZ ;  /* 0x000000ff181e2290 */ /* 0x000fe4000fffe0ff */
[----:B------:R-:W-:-:S02]  /*19a0*/  ULEA.HI UR41, UR14, UR41, URZ, 0x19 ;  /* 0x000000290e297291 */ /* 0x000fc4000f8fc8ff */
[----:B------:R-:W-:Y:S02]  /*19b0*/  UIADD3 UR27, UPT, UPT, UR30, 0x1, URZ ;  /* 0x000000011e1b7890 */ /* 0x000fe4000fffe0ff */
[----:B------:R-:W-:Y:S02]  /*19c0*/  UIADD3 UR42, UPT, UPT, UR25, -UR24, URZ ;  /* 0x80000018192a7290 */ /* 0x000fe4000fffe0ff */
[----:B------:R-:W-:Y:S01]  /*19d0*/  UIADD3 UR30, UPT, UPT, -UR30, URZ, URZ ;  /* 0x000000ff1e1e7290 */ /* 0x000fe2000fffe1ff */
[----:B--234-:R-:W-:-:S11]  /*19e0*/  UMOV UR40, URZ ;  /* 0x000000ff00287c82 */ /* 0x01cfd60008000000 */
.L_x_43:
[----:B------:R-:W-:Y:S01]  /*19f0*/  UISETP.NE.AND UP0, UPT, UR54, URZ, UPT ;  /* 0x000000ff3600728c */ /* 0x000fe2000bf05270 */
[----:B------:R-:W2:Y:S08]  /*1a00*/  S2UR UR54, SR_CgaCtaId ;  /* 0x00000000003679c3 */ /* 0x000eb00000008800 */
[----:B------:R-:W-:Y:S05]  /*1a10*/  BRA.U UP0, `(.L_x_24) ;  /* 0x0000000100347547 */ /* 0x000fea000b800000 */
[----:B------:R-:W3:Y:S01]  /*1a20*/  S2R R0, SR_CgaCtaId ;  /* 0x0000000000007919 */ /* 0x000ee20000008800 */
[----:B------:R-:W-:-:S04]  /*1a30*/  MOV R2, 0x400 ;  /* 0x0000040000027802 */ /* 0x000fc80000000f00 */
[----:B---3--:R-:W-:Y:S02]  /*1a40*/  LEA R0, R0, R2, 0x18 ;  /* 0x0000000200007211 */ /* 0x008fe400078ec0ff */
[----:B------:R-:W-:-:S03]  /*1a50*/  SHF.L.U32 R2, R8, 0x1f, RZ ;  /* 0x0000001f08027819 */ /* 0x000fc600000006ff */
[----:B------:R-:W-:-:S04]  /*1a60*/  IMAD R0, R9, 0x8, R0 ;  /* 0x0000000809007824 */ /* 0x000fc800078e0200 */
[----:B------:R-:W3:Y:S02]  /*1a70*/  SYNCS.PHASECHK.TRANS64.TRYWAIT P0, [R0+URZ+0x130], R2 ;  /* 0x00013002000075a7 */ /* 0x000ee400080011ff */
[----:B---3--:R-:W-:Y:S05]  /*1a80*/  @!P0 BRA `(.L_x_25) ;  /* 0x0000005c00bc8947 */ /* 0x008fea0003800000 */
.L_x_120:
[----:B------:R-:W-:Y:S01]  /*1a90*/  VIADD R9, R9, 0x1 ;  /* 0x0000000109097836 */ /* 0x000fe20000000000 */
[----:B------:R3:W-:Y:S04]  /*1aa0*/  SYNCS.ARRIVE.TRANS64.A1T0 RZ, [R0+URZ+0x120], RZ ;  /* 0x000120ff00ff79a7 */ /* 0x0007e800081000ff */
[----:B------:R-:W-:-:S04]  /*1ab0*/  ISETP.NE.AND P0, PT, R9, 0x2, PT ;  /* 0x000000020900780c */ /* 0x000fc80003f05270 */
[----:B------:R-:W-:Y:S02]  /*1ac0*/  SEL R9, R9, RZ, P0 ;  /* 0x000000ff09097207 */ /* 0x000fe40000000000 */
[----:B---3--:R-:W-:-:S04]  /*1ad0*/  SEL R0, RZ, 0x1, P0 ;  /* 0x00000001ff007807 */ /* 0x008fc80000000000 */
[----:B------:R-:W-:-:S07]  /*1ae0*/  LOP3.LUT R8, R8, R0, RZ, 0x3c, !PT ;  /* 0x0000000008087212 */ /* 0x000fce00078e3cff */
.L_x_24:
[----:B------:R-:W-:Y:S01]  /*1af0*/  UMOV UR26, 0x400 ;  /* 0x00000400001a7882 */ /* 0x000fe20000000000 */
[----:B------:R-:W-:Y:S01]  /*1b00*/  UISETP.GE.U32.AND UP0, UPT, UR23, 0xff, UPT ;  /* 0x000000ff1700788c */ /* 0x000fe2000bf06070 */
[----:B------:R-:W-:Y:S01]  /*1b10*/  SHF.L.U32 R0, R12, 0x1f, RZ ;  /* 0x0000001f0c007819 */ /* 0x000fe200000006ff */
[----:B--2---:R-:W-:Y:S02]  /*1b20*/  ULEA UR26, UR54, UR26, 0x18 ;  /* 0x0000001a361a7291 */ /* 0x004fe4000f8ec0ff */
[----:B------:R-:W-:Y:S02]  /*1b30*/  ULEA.HI UR35, UR50, UR50, URZ, 0x1 ;  /* 0x0000003232237291 */ /* 0x000fe4000f8f08ff */
[----:B------:R-:W-:Y:S02]  /*1b40*/  ULEA UR4, UR40, UR26, 0x3 ;  /* 0x0000001a28047291 */ /* 0x000fe4000f8e18ff */
[----:B------:R-:W-:Y:S02]  /*1b50*/  USHF.L.U32 UR35, UR35, 0x7, URZ ;  /* 0x0000000723237899 */ /* 0x000fe400080006ff */
[----:B------:R-:W-:-:S02]  /*1b60*/  ULEA UR11, UR51, UR22, 0x6 ;  /* 0x00000016330b7291 */ /* 0x000fc4000f8e30ff */
[----:B------:R-:W-:-:S03]  /*1b70*/  ULOP3.LUT UR35, UR35, 0xffffff00, URZ, 0xc0, !UPT ;  /* 0xffffff0023237892 */ /* 0x000fc6000f8ec0ff */
[----:B------:R2:W3:Y:S01]  /*1b80*/  SYNCS.PHASECHK.TRANS64.TRYWAIT P0, [UR4+0x50], R0 ;  /* 0x00005000ff0075a7 */ /* 0x0004e20008001104 */
[----:B------:R-:W-:Y:S01]  /*1b90*/  UIADD3 UR35, UPT, UPT, UR41, UR35, URZ ;  /* 0x0000002329237290 */ /* 0x000fe2000fffe0ff */
[----:B------:R-:W-:Y:S01]  /*1ba0*/  UMOV UR4, URZ ;  /* 0x000000ff00047c82 */ /* 0x000fe20008000000 */
[----:B------:R-:W-:Y:S10]  /*1bb0*/  BRA.U !UP0, `(.L_x_26) ;  /* 0x0000000108c47547 */ /* 0x000ff4000b800000 */
[----:B------:R-:W-:Y:S01]  /*1bc0*/  UMOV UR5, UR30 ;  /* 0x0000001e00057c82 */ /* 0x000fe20008000000 */
[----:B------:R-:W-:Y:S01]  /*1bd0*/  UMOV UR7, UR40 ;  /* 0x0000002800077c82 */ /* 0x000fe20008000000 */
[----:B------:R-:W-:-:S05]  /*1be0*/  UMOV UR34, URZ ;  /* 0x000000ff00227c82 */ /* 0x000fca0008000000 */
.L_x_32:
[----:B------:R-:W-:Y:S01]  /*1bf0*/  ULEA UR33, UR7, UR26, 0x3 ;  /* 0x0000001a07217291 */ /* 0x000fe2000f8e18ff */
[----:B---3--:R-:W-:Y:S01]  /*1c00*/  @P3 MOV R2, 0xa000 ;  /* 0x0000a00000023802 */ /* 0x008fe20000000f00 */
[----:B-1-34-:R-:W-:Y:S10]  /*1c10*/  @P0 BRA `(.L_x_27) ;  /* 0x00000000000c0947 */ /* 0x01aff40003800000 */
[----:B------:R-:W-:-:S04]  /*1c20*/  SHF.L.U32 R3, R12, 0x1f, RZ ;  /* 0x0000001f0c037819 */ /* 0x000fc800000006ff */
[----:B------:R-:W3:Y:S02]  /*1c30*/  SYNCS.PHASECHK.TRANS64.TRYWAIT P0, [UR33+0x50], R3 ;  /* 0x00005003ff0075a7 */ /* 0x000ee40008001121 */
[----:B---3--:R-:W-:Y:S05]  /*1c40*/  @!P0 BRA `(.L_x_28) ;  /* 0x0000005c00608947 */ /* 0x008fea0003800000 */
.L_x_27:
[----:B------:R3:W-:Y:S01]  /*1c50*/  @P3 SYNCS.ARRIVE.TRANS64 RZ, [UR33], R2 ;  /* 0x00000002ffff39a7 */ /* 0x0007e20008000021 */
[----:B------:R-:W-:Y:S02]  /*1c60*/  ULOP3.LUT UR4, UR31, 0x2, URZ, 0xfc, !UPT ;  /* 0x000000021f047892 */ /* 0x000fe4000f8efcff */
[----:B------:R-:W-:Y:S02]  /*1c70*/  UIADD3 UR5, UPT, UPT, UR5, 0x1, URZ ;  /* 0x0000000105057890 */ /* 0x000fe4000fffe0ff */
[----:B------:R-:W-:Y:S02]  /*1c80*/  UISETP.NE.AND UP0, UPT, UR4, 0x2, UPT ;  /* 0x000000020400788c */ /* 0x000fe4000bf05270 */
[----:B------:R-:W-:-:S07]  /*1c90*/  UISETP.NE.AND UP2, UPT, UR5, 0x1, UPT ;  /* 0x000000010500788c */ /* 0x000fce000bf45270 */
[----:B------:R-:W-:Y:S05]  /*1ca0*/  BRA.U UP0, `(.L_x_29) ;  /* 0x0000000100047547 */ /* 0x000fea000b800000 */
[----:B-1----:R-:W-:Y:S05]  /*1cb0*/  BPT.TRAP 0x1 ;  /* 0x000000040000795c */ /* 0x002fea0000300000 */
.L_x_29:
[----:B------:R-:W-:Y:S04]  /*1cc0*/  BSSY.RECONVERGENT B0, `(.L_x_30) ;  /* 0x0000003000007945 */ /* 0x000fe80003800200 */
[----:B------:R-:W-:Y:S05]  /*1cd0*/  @!P2 BRA `(.L_x_31) ;  /* 0x000000000004a947 */ /* 0x000fea0003800000 */
[----:B-1----:R-:W-:Y:S05]  /*1ce0*/  BPT.TRAP 0x1 ;  /* 0x000000040000795c */ /* 0x002fea0000300000 */
.L_x_31:
[----:B-1----:R-:W-:Y:S05]  /*1cf0*/  BSYNC.RECONVERGENT B0 ;  /* 0x0000000000007941 */ /* 0x002fea0003800200 */
.L_x_30:
[----:B------:R-:W-:Y:S02]  /*1d00*/  UIADD3 UR40, UPT, UPT, UR7, 0x1, URZ ;  /* 0x0000000107287890 */ /* 0x000fe4000fffe0ff */
[----:B------:R-:W-:Y:S02]  /*1d10*/  ULEA UR32, UR7, UR14, 0xe ;  /* 0x0000000e07207291 */ /* 0x000fe4000f8e70ff */
[----:B------:R-:W-:Y:S02]  /*1d20*/  UISETP.NE.AND UP0, UPT, UR40, 0xa, UPT ;  /* 0x0000000a2800788c */ /* 0x000fe4000bf05270 */
[----:B------:R-:W-:Y:S02]  /*1d30*/  UIADD3 UR44, UP1, UPT, UR28, 0x80, URZ ;  /* 0x000000801c2c7890 */ /* 0x000fe4000ff3e0ff */
[----:B------:R-:W-:Y:S02]  /*1d40*/  USEL UR6, URZ, 0x1, UP0 ;  /* 0x00000001ff067887 */ /* 0x000fe40008000000 */
[----:B------:R-:W-:-:S02]  /*1d50*/  USEL UR40, UR40, URZ, UP0 ;  /* 0x000000ff28287287 */ /* 0x000fc40008000000 */
[----:B------:R-:W-:Y:S02]  /*1d60*/  ULEA UR8, UR7, UR26, 0xc ;  /* 0x0000001a07087291 */ /* 0x000fe4000f8e60ff */
[----:B------:R-:W-:Y:S01]  /*1d70*/  UIADD3 UR18, UP0, UPT, UR28, 0x180, URZ ;  /* 0x000001801c127890 */ /* 0x000fe2000ff1e0ff */
[----:B------:R-:W-:Y:S01]  /*1d80*/  LOP3.LUT R12, R12, UR6, RZ, 0x3c, !PT ;  /* 0x000000060c0c7c12 */ /* 0x000fe2000f8e3cff */
[----:B------:R-:W-:Y:S02]  /*1d90*/  ULEA UR4, UR40, UR26, 0x3 ;  /* 0x0000001a28047291 */ /* 0x000fe4000f8e18ff */
[----:B------:R-:W-:Y:S01]  /*1da0*/  ULOP3.LUT UR33, UR33, 0xfefffff8, URZ, 0xc0, !UPT ;  /* 0xfefffff821217892 */ /* 0x000fe2000f8ec0ff */
[----:B--2---:R-:W-:Y:S01]  /*1db0*/  SHF.L.U32 R0, R12, 0x1f, RZ ;  /* 0x0000001f0c007819 */ /* 0x004fe200000006ff */
[----:B------:R-:W-:Y:S02]  /*1dc0*/  UIADD3.X UR45, UPT, UPT, URZ, UR29, URZ, UP1, !UPT ;  /* 0x0000001dff2d7290 */ /* 0x000fe40008ffe4ff */
[----:B------:R-:W-:-:S02]  /*1dd0*/  UIADD3 UR32, UPT, UPT, UR26, 0x4400, UR32 ;  /* 0x000044001a207890 */ /* 0x000fc4000fffe020 */
[----:B------:R-:W-:Y:S01]  /*1de0*/  UPRMT UR6, URZ, 0x5410, UR13 ;  /* 0x00005410ff067896 */ /* 0x000fe2000800000d */
[----:B------:R4:W1:Y:S01]  /*1df0*/  SYNCS.PHASECHK.TRANS64.TRYWAIT P0, [UR4+0x50], R0 ;  /* 0x00005000ff0075a7 */ /* 0x0008620008001104 */
[----:B------:R-:W-:Y:S02]  /*1e00*/  UIADD3 UR8, UPT, UPT, UR8, 0x2c400, URZ ;  /* 0x0002c40008087890 */ /* 0x000fe4000fffe0ff */
[----:B------:R-:W-:Y:S01]  /*1e10*/  UIADD3.X UR19, UPT, UPT, URZ, UR29, URZ, UP0, !UPT ;  /* 0x0000001dff137290 */ /* 0x000fe200087fe4ff */
[----:B------:R-:W-:Y:S01]  /*1e20*/  UMOV UR16, 0x0 ;  /* 0x0000000000107882 */ /* 0x000fe20000000000 */
[----:B------:R-:W-:Y:S01]  /*1e30*/  UMOV UR17, 0x10000000 ;  /* 0x1000000000117882 */ /* 0x000fe20000000000 */
[----:B------:R-:W-:Y:S01]  /*1e40*/  UMOV UR10, UR34 ;  /* 0x00000022000a7c82 */ /* 0x000fe20008000000 */
[----:B------:R-:W-:Y:S01]  /*1e50*/  UMOV UR12, UR36 ;  /* 0x00000024000c7c82 */ /* 0x000fe20008000000 */
[----:B------:R-:W-:Y:S01]  /*1e60*/  UMOV UR9, UR33 ;  /* 0x0000002100097c82 */ /* 0x000fe20008000000 */
[----:B------:R2:W-:Y:S01]  /*1e70*/  UTMALDG.3D.MULTICAST.2CTA [UR32], [UR44], UR6, desc[UR16] ;  /* 0x000010202c0073b4 */ /* 0x0005e20008211806 */
[----:B------:R-:W-:Y:S01]  /*1e80*/  UMOV UR4, UR27 ;  /* 0x0000001b00047c82 */ /* 0x000fe20008000000 */
[----:B------:R-:W-:Y:S01]  /*1e90*/  UMOV UR7, UR40 ;  /* 0x0000002800077c82 */ /* 0x000fe20008000000 */
[----:B------:R4:W-:Y:S01]  /*1ea0*/  UTMALDG.3D.2CTA [UR8], [UR18], desc[UR16] ;  /* 0x00001008120075b4 */ /* 0x0009e20008211000 */
[----:B--2---:R-:W-:Y:S01]  /*1eb0*/  UIADD3 UR34, UPT, UPT, UR34, 0x80, URZ ;  /* 0x0000008022227890 */ /* 0x004fe2000fffe0ff */
[----:B------:R-:W-:Y:S11]  /*1ec0*/  BRA.U UP2, `(.L_x_32) ;  /* 0xfffffffd02487547 */ /* 0x000ff6000b83ffff */
.L_x_26:
[----:B------:R-:W-:Y:S01]  /*1ed0*/  ULEA UR5, UR40, UR26, 0x3 ;  /* 0x0000001a28057291 */ /* 0x000fe2000f8e18ff */
[----:B--2-4-:R-:W-:Y:S01]  /*1ee0*/  SHF.L.U32 R0, R12, 0x1f, RZ ;  /* 0x0000001f0c007819 */ /* 0x014fe200000006ff */
[----:B------:R-:W-:Y:S01]  /*1ef0*/  @!P1 SYNCS.ARRIVE.TRANS64.A1T0 RZ, [UR26+0xb8], RZ ;  /* 0x0000b8ffffff99a7 */ /* 0x000fe2000810001a */
[----:B------:R-:W-:-:S06]  /*1f00*/  UISETP.GT.AND UP0, UPT, UR25, UR24, UPT ;  /* 0x000000181900728c */ /* 0x000fcc000bf04270 */
[----:B-1-3--:R1:W2:Y:S03]  /*1f10*/  SYNCS.PHASECHK.TRANS64.TRYWAIT P0, [UR5+0x50], R0 ;  /* 0x00005000ff0075a7 */ /* 0x00a2a60008001105 */
[----:B------:R-:W-:Y:S05]  /*1f20*/  BRA.U !UP0, `(.L_x_33) ;  /* 0x0000000108c47547 */ /* 0x000fea000b800000 */
[----:B------:R-:W-:Y:S01]  /*1f30*/  UIADD3 UR5, UPT, UPT, UR42, UR4, URZ ;  /* 0x000000042a057290 */ /* 0x000fe2000fffe0ff */
[----:B------:R-:W-:-:S11]  /*1f40*/  UMOV UR7, UR40 ;  /* 0x0000002800077c82 */ /* 0x000fd60008000000 */
.L_x_39:
[----:B------:R-:W-:Y:S01]  /*1f50*/  ULEA UR17, UR7, UR26, 0x3 ;  /* 0x0000001a07117291 */ /* 0x000fe2000f8e18ff */
[----:B--2---:R-:W-:Y:S01]  /*1f60*/  @P3 MOV R2, 0xa000 ;  /* 0x0000a00000023802 */ /* 0x004fe20000000f00 */
[----:B--2-4-:R-:W-:Y:S10]  /*1f70*/  @P0 BRA `(.L_x_34) ;  /* 0x00000000000c0947 */ /* 0x014ff40003800000 */
[----:B------:R-:W-:-:S04]  /*1f80*/  SHF.L.U32 R3, R12, 0x1f, RZ ;  /* 0x0000001f0c037819 */ /* 0x000fc800000006ff */
[----:B------:R-:W2:Y:S02]  /*1f90*/  SYNCS.PHASECHK.TRANS64.TRYWAIT P0, [UR17+0x50], R3 ;  /* 0x00005003ff0075a7 */ /* 0x000ea40008001111 */
[----:B--2---:R-:W-:Y:S05]  /*1fa0*/  @!P0 BRA `(.L_x_35) ;  /* 0x0000005800a08947 */ /* 0x004fea0003800000 */
.L_x_34:
[----:B------:R2:W-:Y:S01]  /*1fb0*/  @P3 SYNCS.ARRIVE.TRANS64 RZ, [UR17], R2 ;  /* 0x00000002ffff39a7 */ /* 0x0005e20008000011 */
[----:B------:R-:W-:-:S04]  /*1fc0*/  ULOP3.LUT UR6, UR31, 0x2, URZ, 0xfc, !UPT ;  /* 0x000000021f067892 */ /* 0x000fc8000f8efcff */
[----:B------:R-:W-:-:S09]  /*1fd0*/  UISETP.NE.AND UP0, UPT, UR6, 0x2, UPT ;  /* 0x000000020600788c */ /* 0x000fd2000bf05270 */
[----:B------:R-:W-:Y:S05]  /*1fe0*/  BRA.U UP0, `(.L_x_36) ;  /* 0x0000000100047547 */ /* 0x000fea000b800000 */
[----:B------:R-:W-:Y:S05]  /*1ff0*/  BPT.TRAP 0x1 ;  /* 0x000000040000795c */ /* 0x000fea0000300000 */
.L_x_36:
[----:B------:R-:W-:Y:S04]  /*2000*/  BSSY.RECONVERGENT B0, `(.L_x_37) ;  /* 0x0000003000007945 */ /* 0x000fe80003800200 */
[----:B------:R-:W-:Y:S05]  /*2010*/  @!P2 BRA `(.L_x_38) ;  /* 0x000000000004a947 */ /* 0x000fea0003800000 */
[----:B------:R-:W-:Y:S05]  /*2020*/  BPT.TRAP 0x1 ;  /* 0x000000040000795c */ /* 0x000fea0000300000 */
.L_x_38:
[----:B------:R-:W-:Y:S05]  /*2030*/  BSYNC.RECONVERGENT B0 ;  /* 0x0000000000007941 */ /* 0x000fea0003800200 */
.L_x_37:
[----:B------:R-:W-:Y:S02]  /*2040*/  UIADD3 UR40, UPT, UPT, UR7, 0x1, URZ ;  /* 0x0000000107287890 */ /* 0x000fe4000fffe0ff */
[----:B------:R-:W-:Y:S02]  /*2050*/  ULEA UR16, UR7, UR14, 0xe ;  /* 0x0000000e07107291 */ /* 0x000fe4000f8e70ff */
[----:B------:R-:W-:Y:S02]  /*2060*/  UISETP.NE.AND UP0, UPT, UR40, 0xa, UPT ;  /* 0x0000000a2800788c */ /* 0x000fe4000bf05270 */
[----:B------:R-:W-:Y:S02]  /*2070*/  UIADD3 UR46, UP1, UPT, UR28, 0x80, URZ ;  /* 0x000000801c2e7890 */ /* 0x000fe4000ff3e0ff */
[----:B------:R-:W-:Y:S02]  /*2080*/  USEL UR8, URZ, 0x1, UP0 ;  /* 0x00000001ff087887 */ /* 0x000fe40008000000 */
[----:B------:R-:W-:-:S02]  /*2090*/  USEL UR40, UR40, URZ, UP0 ;  /* 0x000000ff28287287 */ /* 0x000fc40008000000 */
[----:B------:R-:W-:Y:S02]  /*20a0*/  UIADD3 UR44, UP0, UPT, UR28, 0x180, URZ ;  /* 0x000001801c2c7890 */ /* 0x000fe4000ff1e0ff */
[----:B------:R-:W-:Y:S01]  /*20b0*/  ULEA UR6, UR40, UR26, 0x3 ;  /* 0x0000001a28067291 */ /* 0x000fe2000f8e18ff */
[----:B------:R-:W-:Y:S01]  /*20c0*/  LOP3.LUT R12, R12, UR8, RZ, 0x3c, !PT ;  /* 0x000000080c0c7c12 */ /* 0x000fe2000f8e3cff */
[----:B------:R-:W-:Y:S02]  /*20d0*/  ULEA UR8, UR7, UR26, 0xc ;  /* 0x0000001a07087291 */ /* 0x000fe4000f8e60ff */
[----:B------:R-:W-:Y:S01]  /*20e0*/  USHF.L.U32 UR18, UR4, 0x7, URZ ;  /* 0x0000000704127899 */ /* 0x000fe200080006ff */
[----:B-1----:R-:W-:Y:S01]  /*20f0*/  SHF.L.U32 R0, R12, 0x1f, RZ ;  /* 0x0000001f0c007819 */ /* 0x002fe200000006ff */
[----:B------:R-:W-:Y:S02]  /*2100*/  ULOP3.LUT UR17, UR17, 0xfefffff8, URZ, 0xc0, !UPT ;  /* 0xfefffff811117892 */ /* 0x000fe4000f8ec0ff */
[----:B------:R-:W-:Y:S01]  /*2110*/  UIADD3 UR16, UPT, UPT, UR26, 0x4400, UR16 ;  /* 0x000044001a107890 */ /* 0x000fe2000fffe010 */
[----:B------:R3:W4:Y:S01]  /*2120*/  SYNCS.PHASECHK.TRANS64.TRYWAIT P0, [UR6+0x50], R0 ;  /* 0x00005000ff0075a7 */ /* 0x0007220008001106 */
[----:B------:R-:W-:-:S02]  /*2130*/  UIADD3.X UR47, UPT, UPT, URZ, UR29, URZ, UP1, !UPT ;  /* 0x0000001dff2f7290 */ /* 0x000fc40008ffe4ff */
[----:B------:R-:W-:Y:S02]  /*2140*/  UPRMT UR6, URZ, 0x5410, UR13 ;  /* 0x00005410ff067896 */ /* 0x000fe4000800000d */
[----:B------:R-:W-:Y:S02]  /*2150*/  UIADD3 UR8, UPT, UPT, UR8, 0x2c400, URZ ;  /* 0x0002c40008087890 */ /* 0x000fe4000fffe0ff */
[----:B------:R-:W-:Y:S01]  /*2160*/  UIADD3.X UR45, UPT, UPT, URZ, UR29, URZ, UP0, !UPT ;  /* 0x0000001dff2d7290 */ /* 0x000fe200087fe4ff */
[----:B------:R-:W-:Y:S01]  /*2170*/  UMOV UR32, 0x0 ;  /* 0x0000000000207882 */ /* 0x000fe20000000000 */
[----:B------:R-:W-:Y:S01]  /*2180*/  UMOV UR33, 0x10000000 ;  /* 0x1000000000217882 */ /* 0x000fe20000000000 */
[----:B------:R-:W-:Y:S01]  /*2190*/  UMOV UR19, UR35 ;  /* 0x0000002300137c82 */ /* 0x000fe20008000000 */
[----:B------:R-:W-:Y:S01]  /*21a0*/  UMOV UR20, UR36 ;  /* 0x0000002400147c82 */ /* 0x000fe20008000000 */
[----:B------:R-:W-:Y:S01]  /*21b0*/  UMOV UR12, UR36 ;  /* 0x00000024000c7c82 */ /* 0x000fe20008000000 */
[----:B------:R-:W-:Y:S01]  /*21c0*/  UMOV UR9, UR17 ;  /* 0x0000001100097c82 */ /* 0x000fe20008000000 */
[----:B------:R-:W-:Y:S01]  /*21d0*/  UMOV UR10, UR18 ;  /* 0x00000012000a7c82 */ /* 0x000fe20008000000 */
[----:B------:R3:W-:Y:S01]  /*21e0*/  UTMALDG.3D.MULTICAST.2CTA [UR16], [UR46], UR6, desc[UR32] ;  /* 0x000020102e0073b4 */ /* 0x0007e20008211806 */
[----:B------:R-:W-:Y:S01]  /*21f0*/  UIADD3 UR4, UPT, UPT, UR4, 0x1, URZ ;  /* 0x0000000104047890 */ /* 0x000fe2000fffe0ff */
[----:B------:R-:W-:-:S03]  /*2200*/  UMOV UR7, UR40 ;  /* 0x0000002800077c82 */ /* 0x000fc60008000000 */
[----:B------:R-:W-:Y:S01]  /*2210*/  UISETP.NE.AND UP0, UPT, UR4, UR5, UPT ;  /* 0x000000050400728c */ /* 0x000fe2000bf05270 */
[----:B------:R3:W-:Y:S08]  /*2220*/  UTMALDG.3D.2CTA [UR8], [UR44], desc[UR32] ;  /* 0x000020082c0075b4 */ /* 0x0007f00008211000 */
[----:B---3--:R-:W-:Y:S05]  /*2230*/  BRA.U UP0, `(.L_x_39) ;  /* 0xfffffffd00447547 */ /* 0x008fea000b83ffff */
.L_x_33:
[C---:B------:R-:W-:Y:S01]  /*2240*/  LEA R3, R11.reuse, UR26, 0x3 ;  /* 0x0000001a0b037c11 */ /* 0x040fe2000f8e18ff */
[----:B------:R-:W-:Y:S01]  /*2250*/  NOP ;  /* 0x0000000000007918 */ /* 0x000fe20000000000 */
[----:B-1----:R-:W-:Y:S02]  /*2260*/  SHF.L.U32 R0, R10, 0x1f, RZ ;  /* 0x0000001f0a007819 */ /* 0x002fe400000006ff */
[----:B------:R-:W-:Y:S02]  /*2270*/  LEA R4, R11, UR26, 0x4 ;  /* 0x0000001a0b047c11 */ /* 0x000fe4000f8e20ff */
[----:B--2-4-:R-:W1:Y:S02]  /*2280*/  SYNCS.PHASECHK.TRANS64.TRYWAIT P0, [R3+URZ+0xc0], R0 ;  /* 0x0000c000030075a7 */ /* 0x014e6400080011ff */
[----:B-1----:R-:W-:Y:S05]  /*2290*/  @!P0 BRA `(.L_x_40) ;  /* 0x0000005400fc8947 */ /* 0x002fea0003800000 */
.L_x_123:
[----:B------:R-:W2:Y:S01]  /*22a0*/  LDS.128 R4, [R4+0x150] ;  /* 0x0001500004047984 */ /* 0x000ea20000000c00 */
[----:B------:R-:W-:Y:S01]  /*22b0*/  UISETP.GE.AND UP0, UPT, UR37, 0x1, UPT ;  /* 0x000000012500788c */ /* 0x000fe2000bf06270 */
[----:B------:R-:W-:Y:S01]  /*22c0*/  @!PT LDS RZ, [RZ] ;  /* 0x00000000fffff984 */ /* 0x000fe20000000800 */
[----:B------:R-:W-:Y:S01]  /*22d0*/  @!PT LDS RZ, [RZ] ;  /* 0x00000000fffff984 */ /* 0x000fe20000000800 */
[----:B------:R-:W-:Y:S01]  /*22e0*/  @!PT LDS RZ, [RZ] ;  /* 0x00000000fffff984 */ /* 0x000fe20000000800 */
[----:B------:R-:W-:Y:S01]  /*22f0*/  @!PT LDS RZ, [RZ] ;  /* 0x00000000fffff984 */ /* 0x000fe20000000800 */
[----:B------:R3:W-:Y:S06]  /*2300*/  MEMBAR.ALL.CTA ;  /* 0x0000000000007992 */ /* 0x0007ec0000008000 */
[----:B---3--:R-:W3:Y:S01]  /*2310*/  FENCE.VIEW.ASYNC.S ;  /* 0x00000000000073c6 */ /* 0x008ee20000000000 */
[----:B--2---:R-:W-:-:S13]  /*2320*/  LOP3.LUT P0, RZ, R6, 0x1, RZ, 0xc0, !PT ;  /* 0x0000000106ff7812 */ /* 0x004fda000780c0ff */
[----:B---3--:R-:W-:Y:S01]  /*2330*/  VOTEU.ANY UP1, P0 ;  /* 0x0000000000ff7886 */ /* 0x008fe20000020100 */
[----:B------:R-:W-:-:S13]  /*2340*/  PLOP3.LUT P0, PT, PT, PT, UP1, 0x80, 0x8 ;  /* 0x000000000008781c */ /* 0x000fda0003f0f018 */
[----:B-1----:R-:W-:Y:S02]  /*2350*/  @P0 LOP3.LUT R0, R5, 0xffff, RZ, 0xc0, !PT ;  /* 0x0000ffff05000812 */ /* 0x002fe400078ec0ff */
[----:B------:R-:W-:Y:S02]  /*2360*/  @P0 MOV R2, R4 ;  /* 0x0000000400020202 */ /* 0x000fe40000000f00 */
[----:B------:R-:W-:Y:S01]  /*2370*/  @P0 R2UR UR5, R0 ;  /* 0x00000000000502ca */ /* 0x000fe200000e0000 */
[----:B------:R-:W-:Y:S01]  /*2380*/  VIADD R0, R3, 0xd0 ;  /* 0x000000d003007836 */ /* 0x000fe20000000000 */
[----:B------:R-:W-:Y:S02]  /*2390*/  @P0 SHF.R.U32.HI R4, RZ, 0x10, R5 ;  /* 0x00000010ff040819 */ /* 0x000fe40000011605 */
[----:B------:R-:W-:Y:S02]  /*23a0*/  @P0 R2UR UR6, R2 ;  /* 0x00000000020602ca */ /* 0x000fe400000e0000 */
[----:B------:R-:W-:-:S02]  /*23b0*/  PRMT R0, RZ, 0x654, R0 ;  /* 0x00000654ff007816 */ /* 0x000fc40000000000 */
[----:B------:R-:W-:Y:S02]  /*23c0*/  @P0 R2UR UR4, R4 ;  /* 0x00000000040402ca */ /* 0x000fe400000e0000 */
[----:B------:R1:W-:Y:S03]  /*23d0*/  SYNCS.ARRIVE.TRANS64.RED.A1T0 RZ, [R0+URZ], RZ ;  /* 0x000000ff00ff79a7 */ /* 0x0003e600081004ff */
[----:B------:R-:W-:-:S04]  /*23e0*/  @UP1 UMOV UR38, UR5 ;  /* 0x0000000500261c82 */ /* 0x000fc80008000000 */
[----:B------:R-:W-:-:S04]  /*23f0*/  @UP1 UMOV UR39, UR6 ;  /* 0x0000000600271c82 */ /* 0x000fc80008000000 */
[----:B------:R-:W-:Y:S01]  /*2400*/  @UP1 UMOV UR36, UR4 ;  /* 0x0000000400241c82 */ /* 0x000fe20008000000 */
[----:B------:R-:W-:Y:S05]  /*2410*/  BRA.U !UP0, `(.L_x_41) ;  /* 0x0000000108b87547 */ /* 0x000fea000b800000 */
[----:B------:R-:W2:Y:S01]  /*2420*/  LDCU.128 UR4, c[0x0][0xb10] ;  /* 0x00016200ff0477ac */ /* 0x000ea20008000c00 */
[----:B------:R-:W3:Y:S01]  /*2430*/  LDCU UR10, c[0x0][0xb20] ;  /* 0x00016400ff0a77ac */ /* 0x000ee20008000800 */
[----:B------:R-:W4:Y:S01]  /*2440*/  LDCU UR11, c[0x0][0xb0c] ;  /* 0x00016180ff0b77ac */ /* 0x000f220008000800 */
[----:B------:R-:W1:Y:S01]  /*2450*/  LDCU.64 UR8, c[0x0][0xb28] ;  /* 0x00016500ff0877ac */ /* 0x000e620008000a00 */
[----:B------:R-:W-:Y:S02]  /*2460*/  UISETP.NE.AND UP3, UPT, UR37, 0x1, UPT ;  /* 0x000000012500788c */ /* 0x000fe4000bf65270 */
[----:B--2---:R-:W-:Y:S02]  /*2470*/  UIMAD.WIDE.U32 UR32, UR15, UR7, URZ ;  /* 0x000000070f2072a5 */ /* 0x004fe4000f8e00ff */
[----:B------:R-:W-:Y:S02]  /*2480*/  UIMAD.WIDE.U32 UR16, UR38, UR7, URZ ;  /* 0x00000007261072a5 */ /* 0x000fe4000f8e00ff */
[----:B------:R-:W-:-:S02]  /*2490*/  UIMAD.WIDE.U32 UR18, UR21, UR4, URZ ;  /* 0x00000004151272a5 */ /* 0x000fc4000f8e00ff */
[----:B------:R-:W-:Y:S01]  /*24a0*/  UISETP.NE.AND UP0, UPT, UR6, 0x1, UPT ;  /* 0x000000010600788c */ /* 0x000fe2000bf05270 */
[----:B------:R-:W-:Y:S01]  /*24b0*/  UMOV UR7, UR33 ;  /* 0x0000002100077c82 */ /* 0x000fe20008000000 */
[----:B----4-:R-:W-:Y:S02]  /*24c0*/  UISETP.NE.AND UP2, UPT, UR11, 0x1, UPT ;  /* 0x000000010b00788c */ /* 0x010fe4000bf45270 */
[----:B---3--:R-:W-:Y:S02]  /*24d0*/  USHF.R.U32.HI UR7, URZ, UR10, UR7 ;  /* 0x0000000aff077299 */ /* 0x008fe40008011607 */
[----:B------:R-:W-:Y:S02]  /*24e0*/  USHF.R.U32.HI UR12, URZ, UR5, UR19 ;  /* 0x00000005ff0c7299 */ /* 0x000fe40008011613 */
[----:B------:R-:W-:Y:S02]  /*24f0*/  USEL UR7, UR15, UR7, !UP0 ;  /* 0x000000070f077287 */ /* 0x000fe4000c000000 */
[----:B------:R-:W-:-:S02]  /*2500*/  USEL UR12, UR21, UR12, !UP2 ;  /* 0x0000000c150c7287 */ /* 0x000fc4000d000000 */
[----:B-1----:R-:W-:Y:S02]  /*2510*/  UIMAD.WIDE.U32 UR32, UR7, UR8, URZ ;  /* 0x00000008072072a5 */ /* 0x002fe4000f8e00ff */
        /* <DEDUP_REMOVED lines=30> */
.L_x_41:
[----:B------:R-:W2:Y:S02]  /*2700*/  LDCU UR4, c[0x0][0xb30] ;  /* 0x00016600ff0477ac */ /* 0x000ea40008000800 */
[----:B--2---:R-:W-:-:S09]  /*2710*/  UISETP.NE.AND UP0, UPT, UR4, 0x1, UPT ;  /* 0x000000010400788c */ /* 0x004fd2000bf05270 */
        /* <DEDUP_REMOVED lines=13> */
[----:B------:R-:W-:Y:S02]  /*27f0*/  UIADD3 UR4, UPT, UPT, UR5, -UR8, URZ ;  /* 0x8000000805047290 */ /* 0x000fe4000fffe0ff */
[----:B------:R-:W-:Y:S02]  /*2800*/  UIADD3 UR5, UPT, UPT, -UR5, UR8, URZ ;  /* 0x0000000805057290 */ /* 0x000fe4000fffe1ff */
[----:B------:R-:W-:Y:S02]  /*2810*/  UIMAD UR38, UR4, UR6, UR38 ;  /* 0x00000006042672a4 */ /* 0x000fe4000f8e0226 */
[----:B------:R-:W-:-:S12]  /*2820*/  UIMAD UR39, UR5, UR9, UR39 ;  /* 0x00000009052772a4 */ /* 0x000fd8000f8e0227 */
.L_x_42:
[----:B------:R-:W-:Y:S01]  /*2830*/  VIADD R11, R11, 0x1 ;  /* 0x000000010b0b7836 */ /* 0x000fe20000000000 */
[----:B------:R-:W-:Y:S01]  /*2840*/  PLOP3.LUT P1, PT, PT, PT, PT, 0x80, 0x8 ;  /* 0x000000000008781c */ /* 0x000fe20003f2f070 */
[----:B------:R-:W-:Y:S02]  /*2850*/  UIADD3 UR50, UPT, UPT, UR39, UR49, URZ ;  /* 0x0000003127327290 */ /* 0x000fe4000fffe0ff */
[----:B------:R-:W-:Y:S01]  /*2860*/  UIADD3 UR51, UPT, UPT, UR38, UR48, URZ ;  /* 0x0000003026337290 */ /* 0x000fe2000fffe0ff */
[----:B------:R-:W-:-:S04]  /*2870*/  ISETP.NE.AND P0, PT, R11, 0x2, PT ;  /* 0x000000020b00780c */ /* 0x000fc80003f05270 */
[----:B-1----:R-:W-:Y:S02]  /*2880*/  SEL R0, RZ, 0x1, P0 ;  /* 0x00000001ff007807 */ /* 0x002fe40000000000 */
[----:B------:R-:W-:Y:S02]  /*2890*/  SEL R11, R11, RZ, P0 ;  /* 0x000000ff0b0b7207 */ /* 0x000fe40000000000 */
[----:B------:R-:W-:Y:S01]  /*28a0*/  LOP3.LUT R10, R10, R0, RZ, 0x3c, !PT ;  /* 0x000000000a0a7212 */ /* 0x000fe200078e3cff */
[----:B------:R-:W-:Y:S06]  /*28b0*/  BRA.U UP1, `(.L_x_43) ;  /* 0xfffffff1014c7547 */ /* 0x000fec000b83ffff */
[----:B------:R-:W-:Y:S01]  /*28c0*/  UIADD3 UR26, UPT, UPT, UR26, 0x50, URZ ;  /* 0x000000501a1a7890 */ /* 0x000fe2000fffe0ff */
[----:B------:R-:W-:-:S03]  /*28d0*/  SHF.L.U32 R2, R12, 0x1f, RZ ;  /* 0x0000001f0c027819 */ /* 0x000fc600000006ff */
[----:B------:R-:W-:-:S09]  /*28e0*/  ULEA UR4, UR40, UR26, 0x3 ;  /* 0x0000001a28047291 */ /* 0x000fd2000f8e18ff */
[----:B------:R-:W1:Y:S02]  /*28f0*/  SYNCS.PHASECHK.TRANS64.TRYWAIT P0, [UR4], R2 ;  /* 0x00000002ff0075a7 */ /* 0x000e640008001104 */
[----:B-1----:R-:W-:Y:S05]  /*2900*/  @!P0 BRA `(.L_x_44) ;  /* 0x0000005000748947 */ /* 0x002fea0003800000 */
.L_x_125:
[----:B------:R-:W-:-:S04]  /*2910*/  UIADD3 UR5, UPT, UPT, UR40, 0x1, URZ ;  /* 0x0000000128057890 */ /* 0x000fc8000fffe0ff */
[----:B------:R-:W-:-:S04]  /*2920*/  UISETP.NE.AND UP0, UPT, UR5, 0xa, UPT ;  /* 0x0000000a0500788c */ /* 0x000fc8000bf05270 */
[----:B------:R-:W-:Y:S02]  /*2930*/  USEL UR6, URZ, 0x1, UP0 ;  /* 0x00000001ff067887 */ /* 0x000fe40008000000 */
[----:B------:R-:W-:-:S04]  /*2940*/  USEL UR5, UR5, URZ, UP0 ;  /* 0x000000ff05057287 */ /* 0x000fc80008000000 */
[----:B------:R-:W-:Y:S01]  /*2950*/  ULEA UR4, UR5, UR26, 0x3 ;  /* 0x0000001a05047291 */ /* 0x000fe2000f8e18ff */
[----:B-1----:R-:W-:-:S04]  /*2960*/  LOP3.LUT R2, R12, UR6, RZ, 0x3c, !PT ;  /* 0x000000060c027c12 */ /* 0x002fc8000f8e3cff */
[----:B------:R-:W-:-:S04]  /*2970*/  SHF.L.U32 R3, R2, 0x1f, RZ ;  /* 0x0000001f02037819 */ /* 0x000fc800000006ff */
[----:B------:R-:W1:Y:S02]  /*2980*/  SYNCS.PHASECHK.TRANS64.TRYWAIT P0, [UR4], R3 ;  /* 0x00000003ff0075a7 */ /* 0x000e640008001104 */
[----:B-1----:R-:W-:Y:S05]  /*2990*/  @!P0 BRA `(.L_x_45) ;  /* 0x0000005000688947 */ /* 0x002fea0003800000 */
.L_x_127:
[----:B------:R-:W-:-:S04]  /*29a0*/  UIADD3 UR5, UPT, UPT, UR5, 0x1, URZ ;  /* 0x0000000105057890 */ /* 0x000fc8000fffe0ff */
[----:B------:R-:W-:-:S04]  /*29b0*/  UISETP.NE.AND UP0, UPT, UR5, 0xa, UPT ;  /* 0x0000000a0500788c */ /* 0x000fc8000bf05270 */
[----:B------:R-:W-:Y:S02]  /*29c0*/  USEL UR6, URZ, 0x1, UP0 ;  /* 0x00000001ff067887 */ /* 0x000fe40008000000 */
[----:B------:R-:W-:-:S04]  /*29d0*/  USEL UR5, UR5, URZ, UP0 ;  /* 0x000000ff05057287 */ /* 0x000fc80008000000 */
[----:B------:R-:W-:Y:S01]  /*29e0*/  ULEA UR4, UR5, UR26, 0x3 ;  /* 0x0000001a05047291 */ /* 0x000fe2000f8e18ff */
[----:B------:R-:W-:-:S04]  /*29f0*/  LOP3.LUT R2, R2, UR6, RZ, 0x3c, !PT ;  /* 0x0000000602027c12 */ /* 0x000fc8000f8e3cff */
[----:B-1----:R-:W-:-:S04]  /*2a00*/  SHF.L.U32 R3, R2, 0x1f, RZ ;  /* 0x0000001f02037819 */ /* 0x002fc800000006ff */
[----:B------:R-:W1:Y:S02]  /*2a10*/  SYNCS.PHASECHK.TRANS64.TRYWAIT P0, [UR4], R3 ;  /* 0x00000003ff0075a7 */ /* 0x000e640008001104 */
[----:B-1----:R-:W-:Y:S05]  /*2a20*/  @!P0 BRA `(.L_x_46) ;  /* 0x00000050005c8947 */ /* 0x002fea0003800000 */
.L_x_129:
        /* <DEDUP_REMOVED lines=9> */
.L_x_131:
        /* <DEDUP_REMOVED lines=9> */
.L_x_133:
        /* <DEDUP_REMOVED lines=9> */
.L_x_135:
        /* <DEDUP_REMOVED lines=9> */
.L_x_137:
        /* <DEDUP_REMOVED lines=9> */
.L_x_139:
        /* <DEDUP_REMOVED lines=9> */
.L_x_141:
[----:B------:R-:W-:-:S04]  /*2d90*/  UIADD3 UR5, UPT, UPT, UR5, 0x1, URZ ;  /* 0x0000000105057890 */ /* 0x000fc8000fffe0ff */
[----:B------:R-:W-:-:S04]  /*2da0*/  UISETP.NE.AND UP0, UPT, UR5, 0xa, UPT ;  /* 0x0000000a0500788c */ /* 0x000fc8000bf05270 */
[----:B------:R-:W-:Y:S02]  /*2db0*/  USEL UR4, URZ, 0x1, UP0 ;  /* 0x00000001ff047887 */ /* 0x000fe40008000000 */
[----:B------:R-:W-:-:S04]  /*2dc0*/  USEL UR5, UR5, URZ, UP0 ;  /* 0x000000ff05057287 */ /* 0x000fc80008000000 */
[----:B------:R-:W-:Y:S01]  /*2dd0*/  ULEA UR5, UR5, UR26, 0x3 ;  /* 0x0000001a05057291 */ /* 0x000fe2000f8e18ff */
[----:B------:R-:W-:-:S04]  /*2de0*/  LOP3.LUT R2, R2, UR4, RZ, 0x3c, !PT ;  /* 0x0000000402027c12 */ /* 0x000fc8000f8e3cff */
[----:B------:R-:W-:Y:S01]  /*2df0*/  SHF.L.U32 R2, R2, 0x1f, RZ ;  /* 0x0000001f02027819 */ /* 0x000fe200000006ff */
[----:B-1----:R-:W-:-:S07]  /*2e00*/  IMAD.U32 R0, RZ, RZ, UR5 ;  /* 0x00000005ff007e24 */ /* 0x002fce000f8e00ff */
.L_x_53:
[----:B-1----:R1:W2:Y:S02]  /*2e10*/  SYNCS.PHASECHK.TRANS64.TRYWAIT P0, [R0+URZ], R2 ;  /* 0x00000002000075a7 */ /* 0x0022a400080011ff */
[----:B--2---:R-:W-:Y:S05]  /*2e20*/  @!P0 NANOSLEEP.SYNCS 0x989680 ;  /* 0x009896800000895d */ /* 0x004fea0003900000 */
[----:B------:R-:W2:Y:S02]  /*2e30*/  @!P0 SYNCS.PHASECHK.TRANS64 P0, [R0+URZ], R2 ;  /* 0x00000002000085a7 */ /* 0x000ea400080010ff */
[----:B--2---:R-:W-:Y:S05]  /*2e40*/  @P0 EXIT ;  /* 0x000000000000094d */ /* 0x004fea0003800000 */
[----:B------:R-:W-:Y:S05]  /*2e50*/  BRA `(.L_x_53) ;  /* 0xfffffffc00ec7947 */ /* 0x000fea000383ffff */
.L_x_23:
[----:B------:R-:W-:-:S04]  /*2e60*/  UISETP.NE.AND UP0, UPT, UR54, URZ, UPT ;  /* 0x000000ff3600728c */ /* 0x000fc8000bf05270 */
[----:B------:R-:W-:-:S09]  /*2e70*/  UISETP.NE.OR UP0, UPT, UR15, 0x1, UP0 ;  /* 0x000000010f00788c */ /* 0x000fd20008705670 */
[----:B------:R-:W-:Y:S05]  /*2e80*/  BRA.U UP0, `(.L_x_54) ;  /* 0x0000000500487547 */ /* 0x000fea000b800000 */
[----:B------:R-:W-:Y:S01]  /*2e90*/  ISETP.GE.U32.AND P2, PT, R0, 0x8, PT ;  /* 0x000000080000780c */ /* 0x000fe20003f46070 */
[----:B------:R-:W-:Y:S01]  /*2ea0*/  IMAD.MOV.U32 R12, RZ, RZ, 0x1 ;  /* 0x00000001ff0c7424 */ /* 0x000fe200078e00ff */
[----:B------:R-:W-:Y:S02]  /*2eb0*/  CS2R R10, SRZ ;  /* 0x00000000000a7805 */ /* 0x000fe4000001ff00 */
[----:B------:R-:W-:Y:S01]  /*2ec0*/  CS2R R8, SRZ ;  /* 0x0000000000087805 */ /* 0x000fe2000001ff00 */
[----:B------:R-:W-:Y:S01]  /*2ed0*/  UMOV UR4, 0x400 ;  /* 0x0000040000047882 */ /* 0x000fe20000000000 */
[----:B------:R-:W-:Y:S01]  /*2ee0*/  UMOV UR6, URZ ;  /* 0x000000ff00067c82 */ /* 0x000fe20008000000 */
[----:B------:R-:W-:-:S12]  /*2ef0*/  ULEA UR54, UR54, UR4, 0x18 ;  /* 0x0000000436367291 */ /* 0x000fd8000f8ec0ff */
.L_x_58:
[----:B------:R-:W-:Y:S02]  /*2f00*/  LEA R2, R8, UR54, 0x3 ;  /* 0x0000003608027c11 */ /* 0x000fe4000f8e18ff */
[----:B------:R-:W-:-:S03]  /*2f10*/  SHF.L.U32 R4, R9, 0x1f, RZ ;  /* 0x0000001f09047819 */ /* 0x000fc600000006ff */
[----:B------:R-:W-:Y:S01]  /*2f20*/  VIADD R5, R2, 0x130 ;  /* 0x0000013002057836 */ /* 0x000fe20000000000 */
[----:B------:R-:W2:Y:S02]  /*2f30*/  SYNCS.PHASECHK.TRANS64.TRYWAIT P0, [R2+URZ+0x120], R4 ;  /* 0x00012004020075a7 */ /* 0x000ea400080011ff */
[----:B--2---:R-:W-:Y:S05]  /*2f40*/  @!P0 BRA `(.L_x_55) ;  /* 0x0000004c00bc8947 */ /* 0x004fea0003800000 */
.L_x_142:
[----:B------:R-:W-:Y:S01]  /*2f50*/  ULEA UR5, UR6, UR54, 0x3 ;  /* 0x0000003606057291 */ /* 0x000fe2000f8e18ff */
[----:B--2---:R-:W-:Y:S01]  /*2f60*/  PRMT R2, RZ, 0x654, R5 ;  /* 0x00000654ff027816 */ /* 0x004fe20000000005 */
[----:B------:R-:W-:Y:S01]  /*2f70*/  @!P2 IMAD.MOV.U32 R4, RZ, RZ, 0x10 ;  /* 0x00000010ff04a424 */ /* 0x000fe200078e00ff */
[----:B------:R-:W-:Y:S01]  /*2f80*/  SHF.L.U32 R5, R12, 0x1f, RZ ;  /* 0x0000001f0c057819 */ /* 0x000fe200000006ff */
[----:B------:R-:W-:Y:S01]  /*2f90*/  UIADD3 UR4, UPT, UPT, UR5, 0xc0, URZ ;  /* 0x000000c005047890 */ /* 0x000fe2000fffe0ff */
[----:B------:R2:W-:Y:S05]  /*2fa0*/  SYNCS.ARRIVE.TRANS64.RED.A1T0 RZ, [R2+URZ], RZ ;  /* 0x000000ff02ff79a7 */ /* 0x0005ea00081004ff */
[----:B------:R-:W-:Y:S01]  /*2fb0*/  IMAD.U32 R6, RZ, RZ, UR4 ;  /* 0x00000004ff067e24 */ /* 0x000fe2000f8e00ff */
[----:B------:R-:W3:Y:S04]  /*2fc0*/  SYNCS.PHASECHK.TRANS64.TRYWAIT P0, [UR5+0xd0], R5 ;  /* 0x0000d005ff0075a7 */ /* 0x000ee80008001105 */
[----:B------:R-:W-:Y:S01]  /*2fd0*/  PRMT R6, R0, 0x654, R6 ;  /* 0x0000065400067816 */ /* 0x000fe20000000006 */
[----:B--23--:R-:W-:Y:S06]  /*2fe0*/  @!P0 BRA `(.L_x_56) ;  /* 0x0000004c00a88947 */ /* 0x00cfec0003800000 */
.L_x_144:
[----:B------:R-:W-:Y:S01]  /*2ff0*/  ULEA UR4, UR6, UR54, 0x4 ;  /* 0x0000003606047291 */ /* 0x000fe2000f8e20ff */
[----:B------:R-:W-:Y:S01]  /*3000*/  SEL R3, R6, R3, !P2 ;  /* 0x0000000306037207 */ /* 0x000fe20005000000 */
[----:B------:R-:W-:Y:S01]  /*3010*/  UIADD3 UR5, UPT, UPT, UR5, 0xc0, URZ ;  /* 0x000000c005057890 */ /* 0x000fe2000fffe0ff */
[----:B--2---:R-:W-:Y:S01]  /*3020*/  LEA R2, R11, UR54, 0x3 ;  /* 0x000000360b027c11 */ /* 0x004fe2000f8e18ff */
[----:B------:R-:W-:Y:S01]  /*3030*/  UIADD3 UR4, UPT, UPT, UR4, 0x150, URZ ;  /* 0x0000015004047890 */ /* 0x000fe2000fffe0ff */
[----:B------:R2:W-:Y:S01]  /*3040*/  @!P2 SYNCS.ARRIVE.TRANS64.RED RZ, [R3+URZ], R4 ;  /* 0x0000000403ffa9a7 */ /* 0x0005e200080004ff */
[----:B------:R-:W-:Y:S01]  /*3050*/  UIADD3 UR6, UPT, UPT, UR6, 0x1, URZ ;  /* 0x0000000106067890 */ /* 0x000fe2000fffe0ff */
[----:B------:R-:W-:-:S03]  /*3060*/  VIADD R8, R8, 0x1 ;  /* 0x0000000108087836 */ /* 0x000fc60000000000 */
[----:B------:R-:W-:Y:S02]  /*3070*/  UISETP.NE.AND UP0, UPT, UR6, 0x2, UPT ;  /* 0x000000020600788c */ /* 0x000fe4000bf05270 */
[----:B------:R-:W-:Y:S01]  /*3080*/  ISETP.NE.AND P0, PT, R8, 0x2, PT ;  /* 0x000000020800780c */ /* 0x000fe20003f05270 */
[----:B------:R-:W-:Y:S06]  /*3090*/  UGETNEXTWORKID.BROADCAST [UR4], [UR5] ;  /* 0x00000000040073ca */ /* 0x000fec0008000100 */
[----:B------:R-:W-:Y:S02]  /*30a0*/  USEL UR4, URZ, 0x1, UP0 ;  /* 0x00000001ff047887 */ /* 0x000fe40008000000 */
[----:B------:R-:W-:-:S04]  /*30b0*/  USEL UR6, UR6, URZ, UP0 ;  /* 0x000000ff06067287 */ /* 0x000fc80008000000 */
[----:B------:R-:W-:Y:S02]  /*30c0*/  LOP3.LUT R12, R12, UR4, RZ, 0x3c, !PT ;  /* 0x000000040c0c7c12 */ /* 0x000fe4000f8e3cff */
[----:B--2---:R-:W-:-:S04]  /*30d0*/  SHF.L.U32 R4, R10, 0x1f, RZ ;  /* 0x0000001f0a047819 */ /* 0x004fc800000006ff */
[----:B------:R-:W2:Y:S02]  /*30e0*/  SYNCS.PHASECHK.TRANS64.TRYWAIT P1, [R2+URZ+0xc0], R4 ;  /* 0x0000c004020075a7 */ /* 0x000ea400080211ff */
[----:B--2---:R-:W-:Y:S05]  /*30f0*/  @!P1 BRA `(.L_x_57) ;  /* 0x0000004c007c9947 */ /* 0x004fea0003800000 */
.L_x_145:
[C---:B--2---:R-:W-:Y:S01]  /*3100*/  LEA R4, R11.reuse, UR54, 0x4 ;  /* 0x000000360b047c11 */ /* 0x044fe2000f8e20ff */
[----:B------:R-:W-:Y:S01]  /*3110*/  VIADD R2, R2, 0xd0 ;  /* 0x000000d002027836 */ /* 0x000fe20000000000 */
[----:B------:R-:W-:Y:S01]  /*3120*/  SEL R8, R8, RZ, P0 ;  /* 0x000000ff08087207 */ /* 0x000fe20000000000 */
[----:B------:R-:W-:-:S03]  /*3130*/  VIADD R11, R11, 0x1 ;  /* 0x000000010b0b7836 */ /* 0x000fc60000000000 */
[----:B------:R-:W2:Y:S01]  /*3140*/  LDS.128 R4, [R4+0x150] ;  /* 0x0001500004047984 */ /* 0x000ea20000000c00 */
[----:B------:R-:W-:Y:S02]  /*3150*/  PRMT R2, RZ, 0x654, R2 ;  /* 0x00000654ff027816 */ /* 0x000fe40000000002 */
[C---:B------:R-:W-:Y:S01]  /*3160*/  ISETP.NE.AND P1, PT, R11.reuse, 0x2, PT ;  /* 0x000000020b00780c */ /* 0x040fe20003f25270 */
[----:B------:R-:W-:Y:S01]  /*3170*/  @!PT LDS RZ, [RZ] ;  /* 0x00000000fffff984 */ /* 0x000fe20000000800 */
[----:B------:R-:W-:Y:S01]  /*3180*/  @!PT LDS RZ, [RZ] ;  /* 0x00000000fffff984 */ /* 0x000fe20000000800 */
[----:B------:R-:W-:Y:S01]  /*3190*/  @!PT LDS RZ, [RZ] ;  /* 0x00000000fffff984 */ /* 0x000fe20000000800 */
[----:B------:R-:W-:Y:S01]  /*31a0*/  @!PT LDS RZ, [RZ] ;  /* 0x00000000fffff984 */ /* 0x000fe20000000800 */
[----:B------:R3:W-:Y:S06]  /*31b0*/  MEMBAR.ALL.CTA ;  /* 0x0000000000007992 */ /* 0x0007ec0000008000 */
[----:B---3--:R-:W3:Y:S01]  /*31c0*/  FENCE.VIEW.ASYNC.S ;  /* 0x00000000000073c6 */ /* 0x008ee20000000000 */
[----:B------:R-:W-:Y:S01]  /*31d0*/  SEL R11, R11, RZ, P1 ;  /* 0x000000ff0b0b7207 */ /* 0x000fe20000800000 */
[----:B---3--:R3:W-:Y:S01]  /*31e0*/  SYNCS.ARRIVE.TRANS64.RED.A1T0 RZ, [R2+URZ], RZ ;  /* 0x000000ff02ff79a7 */ /* 0x0087e200081004ff */
[----:B--2---:R-:W-:-:S02]  /*31f0*/  LOP3.LUT P3, RZ, R6, 0x1, RZ, 0xc0, !PT ;  /* 0x0000000106ff7812 */ /* 0x004fc4000786c0ff */
[----:B------:R-:W-:-:S04]  /*3200*/  SEL R4, RZ, 0x1, P1 ;  /* 0x00000001ff047807 */ /* 0x000fc80000800000 */
[----:B------:R-:W-:Y:S02]  /*3210*/  LOP3.LUT R10, R10, R4, RZ, 0x3c, !PT ;  /* 0x000000040a0a7212 */ /* 0x000fe400078e3cff */
[----:B---3--:R-:W-:-:S04]  /*3220*/  SEL R2, RZ, 0x1, P0 ;  /* 0x00000001ff027807 */ /* 0x008fc80000000000 */
[----:B------:R-:W-:Y:S01]  /*3230*/  LOP3.LUT R9, R9, R2, RZ, 0x3c, !PT ;  /* 0x0000000209097212 */ /* 0x000fe200078e3cff */
[----:B------:R-:W-:Y:S06]  /*3240*/  @P3 BRA `(.L_x_58) ;  /* 0xfffffffc002c3947 */ /* 0x000fec000383ffff */
[----:B------:R-:W-:Y:S01]  /*3250*/  ULEA UR5, UR6, UR54, 0x3 ;  /* 0x0000003606057291 */ /* 0x000fe2000f8e18ff */
[----:B------:R-:W-:-:S08]  /*3260*/  SHF.L.U32 R2, R12, 0x1f, RZ ;  /* 0x0000001f0c027819 */ /* 0x000fd000000006ff */
[----:B------:R-:W2:Y:S02]  /*3270*/  SYNCS.PHASECHK.TRANS64 P0, [UR5+0xd0], R2 ;  /* 0x0000d002ff0075a7 */ /* 0x000ea40008001005 */
[----:B--2---:R-:W-:Y:S05]  /*3280*/  @P0 BRA `(.L_x_59) ;  /* 0x0000000000080947 */ /* 0x004fea0003800000 */
[----:B------:R-:W2:Y:S02]  /*3290*/  SYNCS.PHASECHK.TRANS64.TRYWAIT P0, [UR5+0xd0], R2 ;  /* 0x0000d002ff0075a7 */ /* 0x000ea40008001105 */
[----:B--2---:R-:W-:Y:S05]  /*32a0*/  @!P0 BRA `(.L_x_60) ;  /* 0x0000004c00248947 */ /* 0x004fea0003800000 */
.L_x_59:
[----:B------:R-:W-:-:S04]  /*32b0*/  UIADD3 UR4, UPT, UPT, UR6, 0x1, URZ ;  /* 0x0000000106047890 */ /* 0x000fc8000fffe0ff */
[----:B------:R-:W-:-:S04]  /*32c0*/  UISETP.NE.AND UP0, UPT, UR4, 0x2, UPT ;  /* 0x000000020400788c */ /* 0x000fc8000bf05270 */
[----:B------:R-:W-:Y:S02]  /*32d0*/  USEL UR7, URZ, 0x1, UP0 ;  /* 0x00000001ff077887 */ /* 0x000fe40008000000 */
[----:B------:R-:W-:-:S04]  /*32e0*/  USEL UR4, UR4, URZ, UP0 ;  /* 0x000000ff04047287 */ /* 0x000fc80008000000 */
[----:B------:R-:W-:Y:S01]  /*32f0*/  ULEA UR4, UR4, UR54, 0x3 ;  /* 0x0000003604047291 */ /* 0x000fe2000f8e18ff */
[----:B--2---:R-:W-:-:S04]  /*3300*/  LOP3.LUT R2, R12, UR7, RZ, 0x3c, !PT ;  /* 0x000000070c027c12 */ /* 0x004fc8000f8e3cff */
[----:B------:R-:W-:-:S04]  /*3310*/  SHF.L.U32 R0, R2, 0x1f, RZ ;  /* 0x0000001f02007819 */ /* 0x000fc800000006ff */
[----:B------:R-:W2:Y:S02]  /*3320*/  SYNCS.PHASECHK.TRANS64 P0, [UR4+0xd0], R0 ;  /* 0x0000d000ff0075a7 */ /* 0x000ea40008001004 */
[----:B-12---:R-:W-:Y:S05]  /*3330*/  @P0 EXIT ;  /* 0x000000000000094d */ /* 0x006fea0003800000 */
[----:B------:R-:W-:Y:S02]  /*3340*/  SHF.L.U32 R2, R2, 0x1f, RZ ;  /* 0x0000001f02027819 */ /* 0x000fe400000006ff */
[----:B------:R-:W-:-:S07]  /*3350*/  MOV R0, UR4 ;  /* 0x0000000400007c02 */ /* 0x000fce0008000f00 */
.L_x_61:
[----:B-1----:R1:W2:Y:S02]  /*3360*/  SYNCS.PHASECHK.TRANS64.TRYWAIT P0, [R0+URZ+0xd0], R2 ;  /* 0x0000d002000075a7 */ /* 0x0022a400080011ff */
[----:B--2---:R-:W-:Y:S05]  /*3370*/  @!P0 NANOSLEEP.SYNCS 0x989680 ;  /* 0x009896800000895d */ /* 0x004fea0003900000 */
[----:B------:R-:W2:Y:S02]  /*3380*/  @!P0 SYNCS.PHASECHK.TRANS64 P0, [R0+URZ+0xd0], R2 ;  /* 0x0000d002000085a7 */ /* 0x000ea400080010ff */
[----:B--2---:R-:W-:Y:S05]  /*3390*/  @P0 EXIT ;  /* 0x000000000000094d */ /* 0x004fea0003800000 */
[----:B------:R-:W-:Y:S05]  /*33a0*/  BRA `(.L_x_61) ;  /* 0xfffffffc00ec7947 */ /* 0x000fea000383ffff */
.L_x_54:
[----:B------:R-:W-:Y:S05]  /*33b0*/  BRA.U UP5, `(.L_x_62) ;  /* 0x0000001105d87547 */ /* 0x000fea000b800000 */
[----:B------:R-:W-:Y:S01]  /*33c0*/  UMOV UR4, 0x40 ;  /* 0x0000004000047882 */ /* 0x000fe20000000000 */
[----:B------:R-:W-:Y:S01]  /*33d0*/  NOP ;  /* 0x0000000000007918 */ /* 0x000fe20000000000 */
[----:B------:R-:W-:Y:S01]  /*33e0*/  ULEA UR4, UR54, UR4, 0x18 ;  /* 0x0000000436047291 */ /* 0x000fe2000f8ec0ff */
[----:B------:R-:W-:Y:S02]  /*33f0*/  UMOV UR5, 0x400 ;  /* 0x0000040000057882 */ /* 0x000fe40000000000 */
[----:B------:R-:W-:-:S06]  /*3400*/  ULEA UR54, UR54, UR5, 0x18 ;  /* 0x0000000536367291 */ /* 0x000fcc000f8ec0ff */
[----:B------:R-:W2:Y:S02]  /*3410*/  LDS.U8 R0, [UR4+0x1c] ;  /* 0x00001c04ff007984 */ /* 0x000ea40008000000 */
[----:B--2---:R-:W-:-:S13]  /*3420*/  ISETP.NE.AND P0, PT, R0, RZ, PT ;  /* 0x000000ff0000720c */ /* 0x004fda0003f05270 */
[----:B------:R-:W-:Y:S05]  /*3430*/  @P0 BRA `(.L_x_63) ;  /* 0x0000000400080947 */ /* 0x000fea0003800000 */
[----:B------:R-:W-:Y:S02]  /*3440*/  UISETP.NE.U32.AND UP1, UPT, UR11, 0x1, UPT ;  /* 0x000000010b00788c */ /* 0x000fe4000bf25070 */
[----:B------:R-:W-:-:S07]  /*3450*/  UIADD3 UR6, UPT, UPT, UR4, 0x8, URZ ;  /* 0x0000000804067890 */ /* 0x000fce000fffe0ff */
[----:B------:R-:W-:Y:S05]  /*3460*/  BRA.U !UP1, `(.L_x_64) ;  /* 0x00000001099c7547 */ /* 0x000fea000b800000 */
[----:B------:R-:W-:Y:S01]  /*3470*/  ELECT P0, URZ, PT ;  /* 0x0000000000ff782f */ /* 0x000fe20003800000 */
[----:B------:R-:W-:-:S12]  /*3480*/  BSSY B0, `(.L_x_64) ;  /* 0x0000025000007945 */ /* 0x000fd80003800000 */
[----:B------:R-:W-:Y:S05]  /*3490*/  @!P0 BRA `(.L_x_65) ;  /* 0x00000000008c8947 */ /* 0x000fea0003800000 */
[----:B------:R-:W-:-:S05]  /*34a0*/  UMOV UR5, 0x10 ;  /* 0x0000001000057882 */ /* 0x000fca0000000000 */
[----:B------:R-:W-:Y:S04]  /*34b0*/  DEPBAR.LE SB2, 0x36 ;  /* 0x0000ad800000791a */ /* 0x000fe80000000000 */
[----:B------:R-:W2:Y:S02]  /*34c0*/  UTCATOMSWS.2CTA.FIND_AND_SET.ALIGN UP0, UR5, UR5 ;  /* 0x00000005000575e3 */ /* 0x000ea40008200800 */
[----:B--2---:R-:W-:Y:S01]  /*34d0*/  MOV R10, UR5 ;  /* 0x00000005000a7c02 */ /* 0x004fe20008000f00 */
[----:B------:R-:W-:Y:S06]  /*34e0*/  BRA.U UP0, `(.L_x_66) ;  /* 0x0000000100187547 */ /* 0x000fec000b800000 */
.L_x_67:
[----:B------:R-:W-:Y:S05]  /*34f0*/  NANOSLEEP 0x64 ;  /* 0x000000640000795d */ /* 0x000fea0003800000 */
[----:B------:R-:W-:-:S05]  /*3500*/  UMOV UR5, 0x10 ;  /* 0x0000001000057882 */ /* 0x000fca0000000000 */
[----:B------:R-:W-:Y:S04]  /*3510*/  DEPBAR.LE SB2, 0x36 ;  /* 0x0000ad800000791a */ /* 0x000fe80000000000 */
[----:B------:R-:W2:Y:S02]  /*3520*/  UTCATOMSWS.2CTA.FIND_AND_SET.ALIGN UP0, UR5, UR5 ;  /* 0x00000005000575e3 */ /* 0x000ea40008200800 */
[----:B--2---:R-:W-:Y:S01]  /*3530*/  MOV R10, UR5 ;  /* 0x00000005000a7c02 */ /* 0x004fe20008000f00 */
[----:B------:R-:W-:Y:S05]  /*3540*/  BRA.U !UP0, `(.L_x_67) ;  /* 0xfffffffd08e87547 */ /* 0x000fea000b83ffff */
.L_x_66:
[----:B------:R-:W2:Y:S01]  /*3550*/  LDS R6, [UR4+0x10] ;  /* 0x00001004ff067984 */ /* 0x000ea20008000800 */
[----:B------:R-:W-:Y:S01]  /*3560*/  IMAD.U32 R0, RZ, RZ, UR54 ;  /* 0x00000036ff007e24 */ /* 0x000fe2000f8e00ff */
[----:B------:R-:W-:-:S03]  /*3570*/  MOV R4, UR10 ;  /* 0x0000000a00047c02 */ /* 0x000fc60008000f00 */
[----:B------:R-:W-:Y:S01]  /*3580*/  VIADD R0, R0, 0x170 ;  /* 0x0000017000007836 */ /* 0x000fe20000000000 */
[----:B--2---:R-:W-:-:S04]  /*3590*/  SHF.L.U32 R6, R6, 0x1f, RZ ;  /* 0x0000001f06067819 */ /* 0x004fc800000006ff */
[----:B------:R-:W2:Y:S02]  /*35a0*/  SYNCS.PHASECHK.TRANS64.TRYWAIT P0, [UR4+0x8], R6 ;  /* 0x00000806ff0075a7 */ /* 0x000ea40008001104 */
[----:B--2---:R-:W-:Y:S05]  /*35b0*/  @P0 BRA `(.L_x_68) ;  /* 0x0000000000080947 */ /* 0x004fea0003800000 */
[----:B------:R-:W2:Y:S02]  /*35c0*/  SYNCS.PHASECHK.TRANS64.TRYWAIT P0, [UR4+0x8], R6 ;  /* 0x00000806ff0075a7 */ /* 0x000ea40008001104 */
[----:B--2---:R-:W-:Y:S05]  /*35d0*/  @!P0 BRA `(.L_x_69) ;  /* 0x0000004800708947 */ /* 0x004fea0003800000 */
.L_x_68:
[----:B------:R-:W-:Y:S01]  /*35e0*/  PRMT R4, R4, 0x654, R0 ;  /* 0x0000065404047816 */ /* 0x000fe20000000000 */
[----:B------:R-:W-:Y:S01]  /*35f0*/  HFMA2 R0, -RZ, RZ, 0, 5.9604644775390625e-08 ;  /* 0x00000001ff007431 */ /* 0x000fe200000001ff */
[----:B------:R-:W-:Y:S01]  /*3600*/  UPRMT UR5, UR10, 0x654, UR6 ;  /* 0x000006540a057896 */ /* 0x000fe20008000006 */
[----:B------:R-:W-:Y:S02]  /*3610*/  IMAD.MOV.U32 R8, RZ, RZ, 0xffff ;  /* 0x0000ffffff087424 */ /* 0x000fe400078e00ff */
[----:B--2---:R-:W-:Y:S02]  /*3620*/  IMAD.MOV.U32 R6, RZ, RZ, 0x4 ;  /* 0x00000004ff067424 */ /* 0x004fe400078e00ff */
[----:B------:R-:W-:Y:S01]  /*3630*/  IMAD.SHL.U32 R9, R10, 0x20, RZ ;  /* 0x000000200a097824 */ /* 0x000fe200078e00ff */
[----:B------:R-:W-:Y:S02]  /*3640*/  MOV R5, UR5 ;  /* 0x0000000500057c02 */ /* 0x000fe40008000f00 */
[-C--:B------:R-:W-:Y:S01]  /*3650*/  SHF.L.U32 R8, R8, R10.reuse, RZ ;  /* 0x0000000a08087219 */ /* 0x080fe200000006ff */
[----:B------:R2:W-:Y:S01]  /*3660*/  SYNCS.ARRIVE.TRANS64.RED RZ, [UR5], R6 ;  /* 0x00000006ffff79a7 */ /* 0x0005e20008000405 */
[----:B------:R-:W-:Y:S01]  /*3670*/  SHF.L.U32 R7, R0, R10, RZ ;  /* 0x0000000a00077219 */ /* 0x000fe200000006ff */
[----:B------:R2:W-:Y:S04]  /*3680*/  STS [UR54+0x170], R9 ;  /* 0x00017009ff007988 */ /* 0x0005e80008000836 */
[----:B------:R2:W-:Y:S04]  /*3690*/  STAS [R4.64], R10 ;  /* 0x0000000a04007dbd */ /* 0x0005e8000c0008ff */
[----:B------:R2:W-:Y:S04]  /*36a0*/  ATOMS.OR RZ, [UR4+0x14], R8 ;  /* 0x00001408ffff798c */ /* 0x0005e8000b000004 */
[----:B------:R2:W-:Y:S04]  /*36b0*/  ATOMS.OR RZ, [UR4+0x18], R7 ;  /* 0x00001807ffff798c */ /* 0x0005e8000b000004 */
[----:B------:R2:W-:Y:S02]  /*36c0*/  ATOMS.XOR RZ, [UR4+0x10], R0 ;  /* 0x00001000ffff798c */ /* 0x0005e4000b800004 */
.L_x_65:
[----:B-1----:R-:W-:Y:S05]  /*36d0*/  BSYNC B0 ;  /* 0x0000000000007941 */ /* 0x002fea0003800000 */
.L_x_64:
[----:B------:R-:W-:Y:S05]  /*36e0*/  BRA.U UP1, `(.L_x_70) ;  /* 0x00000001016c7547 */ /* 0x000fea000b800000 */
[----:B------:R-:W-:-:S03]  /*36f0*/  UMOV UR5, 0xffffffff ;  /* 0xffffffff00057882 */ /* 0x000fc60000000000 */
[----:B------:R-:W-:Y:S05]  /*3700*/  BRA.DIV UR5, `(.L_x_71) ;  /* 0x0000004a053c7947 */ /* 0x000fea000b800000 */
[----:B------:R-:W-:-:S13]  /*3710*/  ELECT P0, URZ, PT ;  /* 0x0000000000ff782f */ /* 0x000fda0003800000 */
.L_x_149:
[----:B------:R-:W-:Y:S05]  /*3720*/  @!P0 BRA `(.L_x_70) ;  /* 0x00000000005c8947 */ /* 0x000fea0003800000 */
[----:B--2---:R-:W2:Y:S02]  /*3730*/  LDS R4, [UR4+0x10] ;  /* 0x00001004ff047984 */ /* 0x004ea40008000800 */
[----:B--2---:R-:W-:-:S04]  /*3740*/  SHF.L.U32 R4, R4, 0x1f, RZ ;  /* 0x0000001f04047819 */ /* 0x004fc800000006ff */
[----:B------:R-:W2:Y:S02]  /*3750*/  SYNCS.PHASECHK.TRANS64.TRYWAIT P0, [UR4+0x8], R4 ;  /* 0x00000804ff0075a7 */ /* 0x000ea40008001104 */
[----:B--2---:R-:W-:Y:S05]  /*3760*/  @P0 BRA `(.L_x_72) ;  /* 0x0000000000080947 */ /* 0x004fea0003800000 */
[----:B------:R-:W2:Y:S02]  /*3770*/  SYNCS.PHASECHK.TRANS64.TRYWAIT P0, [UR4+0x8], R4 ;  /* 0x00000804ff0075a7 */ /* 0x000ea40008001104 */
[----:B--2---:R-:W-:Y:S05]  /*3780*/  @!P0 BRA `(.L_x_73) ;  /* 0x0000004800408947 */ /* 0x004fea0003800000 */
.L_x_72:
[----:B------:R-:W3:Y:S01]  /*3790*/  LDS R6, [UR54+0x170] ;  /* 0x00017036ff067984 */ /* 0x000ee20008000800 */
[----:B--2---:R-:W-:Y:S02]  /*37a0*/  HFMA2 R0, -RZ, RZ, 0, 5.9604644775390625e-08 ;  /* 0x00000001ff007431 */ /* 0x004fe400000001ff */
[----:B------:R-:W-:Y:S01]  /*37b0*/  IMAD.MOV.U32 R4, RZ, RZ, 0xffff ;  /* 0x0000ffffff047424 */ /* 0x000fe200078e00ff */
[----:B------:R-:W-:Y:S01]  /*37c0*/  UPRMT UR5, UR10, 0x654, UR6 ;  /* 0x000006540a057896 */ /* 0x000fe20008000006 */
[----:B---3--:R-:W-:-:S03]  /*37d0*/  IMAD.SHL.U32 R5, R6, 0x20, RZ ;  /* 0x0000002006057824 */ /* 0x008fc600078e00ff */
[-C--:B------:R-:W-:Y:S02]  /*37e0*/  SHF.L.U32 R4, R4, R6.reuse, RZ ;  /* 0x0000000604047219 */ /* 0x080fe400000006ff */
[----:B------:R-:W-:Y:S01]  /*37f0*/  SHF.L.U32 R6, R0, R6, RZ ;  /* 0x0000000600067219 */ /* 0x000fe200000006ff */
[----:B------:R3:W-:Y:S04]  /*3800*/  STS [UR54+0x170], R5 ;  /* 0x00017005ff007988 */ /* 0x0007e80008000836 */
[----:B------:R3:W-:Y:S04]  /*3810*/  ATOMS.OR RZ, [UR4+0x14], R4 ;  /* 0x00001404ffff798c */ /* 0x0007e8000b000004 */
[----:B------:R3:W-:Y:S01]  /*3820*/  ATOMS.OR RZ, [UR4+0x18], R6 ;  /* 0x00001806ffff798c */ /* 0x0007e2000b000004 */
[----:B------:R-:W-:Y:S03]  /*3830*/  SYNCS.ARRIVE.TRANS64.RED.A1T0 RZ, [UR5], RZ ;  /* 0x000000ffffff79a7 */ /* 0x000fe60008100405 */
[----:B------:R3:W-:Y:S01]  /*3840*/  ATOMS.XOR RZ, [UR4+0x10], R0 ;  /* 0x00001000ffff798c */ /* 0x0007e2000b800004 */
[----:B------:R-:W-:Y:S05]  /*3850*/  BRA `(.L_x_70) ;  /* 0x0000000000107947 */ /* 0x000fea0003800000 */
.L_x_63:
[----:B------:R-:W-:Y:S02]  /*3860*/  MOV R0, 0xffffffff ;  /* 0xffffffff00007802 */ /* 0x000fe40000000f00 */
[----:B------:R-:W-:-:S03]  /*3870*/  MOV R4, 0x38a0 ;  /* 0x000038a000047802 */ /* 0x000fc60000000f00 */
[----:B------:R2:W-:Y:S04]  /*3880*/  STS [UR54+0x170], R0 ;  /* 0x00017000ff007988 */ /* 0x0005e80008000836 */
[----:B-12--5:R-:W-:Y:S05]  /*3890*/  CALL.REL.NOINC `($__internal_1_$__cuda_sm10x_tcgen05_guardrail_trap_phase_invalid_during_alloc) ;  /* 0x0000004c00487944 */ /* 0x026fea0003c00000 */
.L_x_70:
[----:B------:R-:W-:Y:S05]  /*38a0*/  WARPSYNC.ALL ;  /* 0x0000000000007948 */ /* 0x000fea0003800000 */
[----:B------:R-:W4:Y:S01]  /*38b0*/  S2UR UR5, SR_CgaCtaId ;  /* 0x00000000000579c3 */ /* 0x000f220000008800 */
[----:B------:R-:W-:Y:S01]  /*38c0*/  UMOV UR4, 0x400 ;  /* 0x0000040000047882 */ /* 0x000fe20000000000 */
[----:B------:R-:W-:-:S06]  /*38d0*/  NOP ;  /* 0x0000000000007918 */ /* 0x000fcc0000000000 */
[----:B------:R-:W-:Y:S06]  /*38e0*/  BAR.ARV 0x6, 0xa0 ;  /* 0x0182800000007b1d */ /* 0x000fec0000002000 */
[----:B------:R-:W1:Y:S01]  /*38f0*/  LDCU UR6, c[0x0][0x38c] ;  /* 0x00007180ff0677ac */ /* 0x000e620008000800 */
[----:B------:R-:W-:Y:S01]  /*3900*/  LOP3.LUT R3, R3, 0xffff, RZ, 0xc0, !PT ;  /* 0x0000ffff03037812 */ /* 0x000fe200078ec0ff */
[----:B--2---:R-:W-:Y:S01]  /*3910*/  IMAD.MOV.U32 R9, RZ, RZ, 0x1 ;  /* 0x00000001ff097424 */ /* 0x004fe200078e00ff */
[----:B------:R-:W-:Y:S01]  /*3920*/  LOP3.LUT R2, R2, 0xffff, RZ, 0xc0, !PT ;  /* 0x0000ffff02027812 */ /* 0x000fe200078ec0ff */
[----:B------:R-:W-:Y:S01]  /*3930*/  IMAD.MOV.U32 R8, RZ, RZ, RZ ;  /* 0x000000ffff087224 */ /* 0x000fe200078e00ff */
[----:B------:R-:W-:Y:S01]  /*3940*/  R2UR UR12, R3 ;  /* 0x00000000030c72ca */ /* 0x000fe200000e0000 */
[----:B------:R-:W-:Y:S01]  /*3950*/  UMOV UR19, URZ ;  /* 0x000000ff00137c82 */ /* 0x000fe20008000000 */
[----:B------:R-:W-:-:S02]  /*3960*/  R2UR UR9, R2 ;  /* 0x00000000020972ca */ /* 0x000fc400000e0000 */
[----:B------:R-:W-:Y:S01]  /*3970*/  CS2R R2, SRZ ;  /* 0x0000000000027805 */ /* 0x000fe2000001ff00 */
[----:B------:R-:W-:Y:S01]  /*3980*/  UMOV UR18, URZ ;  /* 0x000000ff00127c82 */ /* 0x000fe20008000000 */
[----:B----4-:R-:W-:Y:S01]  /*3990*/  ULEA UR5, UR5, UR4, 0x18 ;  /* 0x0000000405057291 */ /* 0x010fe2000f8ec0ff */
[----:B------:R-:W-:Y:S01]  /*39a0*/  UMOV UR17, URZ ;  /* 0x000000ff00117c82 */ /* 0x000fe20008000000 */
[----:B------:R-:W-:Y:S02]  /*39b0*/  UISETP.NE.AND UP3, UPT, UR11, URZ, UPT ;  /* 0x000000ff0b00728c */ /* 0x000fe4000bf65270 */
[----:B------:R-:W-:Y:S02]  /*39c0*/  UIADD3 UR13, UPT, UPT, UR5, 0x4400, URZ ;  /* 0x00004400050d7890 */ /* 0x000fe4000fffe0ff */
[----:B------:R-:W-:-:S03]  /*39d0*/  UIADD3 UR14, UPT, UPT, UR5, 0x2c400, URZ ;  /* 0x0002c400050e7890 */ /* 0x000fc6000fffe0ff */
[----:B---3--:R-:W2:Y:S01]  /*39e0*/  LDS R0, [UR5+0x170] ;  /* 0x00017005ff007984 */ /* 0x008ea20008000800 */
[----:B-1----:R-:W-:Y:S02]  /*39f0*/  UIADD3 UR6, UPT, UPT, UR6, 0x7f, URZ ;  /* 0x0000007f06067890 */ /* 0x002fe4000fffe0ff */
[----:B------:R-:W-:Y:S02]  /*3a00*/  USHF.R.U32.HI UR13, URZ, 0x4, UR13 ;  /* 0x00000004ff0d7899 */ /* 0x000fe4000801160d */
[----:B------:R-:W-:Y:S02]  /*3a10*/  USHF.R.S32.HI UR4, URZ, 0x1f, UR6 ;  /* 0x0000001fff047899 */ /* 0x000fe40008011406 */
[----:B------:R-:W-:Y:S02]  /*3a20*/  USHF.R.U32.HI UR14, URZ, 0x4, UR14 ;  /* 0x00000004ff0e7899 */ /* 0x000fe4000801160e */
[----:B------:R-:W-:Y:S02]  /*3a30*/  ULEA.HI UR4, UR4, UR6, URZ, 0x7 ;  /* 0x0000000604047291 */ /* 0x000fe4000f8f38ff */
[----:B------:R-:W-:-:S02]  /*3a40*/  ULOP3.LUT UR13, UR13, 0x3fff, URZ, 0xc0, !UPT ;  /* 0x00003fff0d0d7892 */ /* 0x000fc4000f8ec0ff */
[----:B------:R-:W-:Y:S02]  /*3a50*/  USHF.R.S32.HI UR4, URZ, 0x7, UR4 ;  /* 0x00000007ff047899 */ /* 0x000fe40008011404 */
[----:B------:R-:W-:Y:S02]  /*3a60*/  ULOP3.LUT UR14, UR14, 0x3fff, URZ, 0xc0, !UPT ;  /* 0x00003fff0e0e7892 */ /* 0x000fe4000f8ec0ff */
[----:B------:R-:W-:Y:S01]  /*3a70*/  UISETP.LT.AND UP0, UPT, UR4, 0x1, UPT ;  /* 0x000000010400788c */ /* 0x000fe2000bf01270 */
[----:B------:R-:W-:Y:S01]  /*3a80*/  UMOV UR28, 0x0 ;  /* 0x00000000001c7882 */ /* 0x000fe20000000000 */
[----:B------:R-:W-:Y:S01]  /*3a90*/  UMOV UR29, 0x101004a0 ;  /* 0x101004a0001d7882 */ /* 0x000fe20000000000 */
[----:B------:R-:W-:Y:S02]  /*3aa0*/  ULOP3.LUT UR13, UR13, 0x10000, URZ, 0xfc, !UPT ;  /* 0x000100000d0d7892 */ /* 0x000fe4000f8efcff */
[----:B------:R-:W-:Y:S02]  /*3ab0*/  ULOP3.LUT UR14, UR14, 0x10000, URZ, 0xfc, !UPT ;  /* 0x000100000e0e7892 */ /* 0x000fe4000f8efcff */
[----:B------:R-:W-:Y:S01]  /*3ac0*/  USEL UR20, UR4, 0x1, !UP0 ;  /* 0x0000000104147887 */ /* 0x000fe2000c000000 */
[----:B------:R-:W-:Y:S01]  /*3ad0*/  UMOV UR26, 0x0 ;  /* 0x00000000001a7882 */ /* 0x000fe20000000000 */
[----:B------:R-:W-:Y:S01]  /*3ae0*/  UMOV UR27, 0x101004a0 ;  /* 0x101004a0001b7882 */ /* 0x000fe20000000000 */
[----:B------:R-:W-:Y:S01]  /*3af0*/  UMOV UR24, 0x0 ;  /* 0x0000000000187882 */ /* 0x000fe20000000000 */
[----:B------:R-:W-:Y:S01]  /*3b00*/  UMOV UR25, 0x101004a0 ;  /* 0x101004a000197882 */ /* 0x000fe20000000000 */
[----:B------:R-:W-:Y:S01]  /*3b10*/  UMOV UR22, 0x0 ;  /* 0x0000000000167882 */ /* 0x000fe20000000000 */
[----:B------:R-:W-:Y:S01]  /*3b20*/  UMOV UR23, 0x101004a0 ;  /* 0x101004a000177882 */ /* 0x000fe20000000000 */
[----:B--2---:R-:W-:-:S15]  /*3b30*/  R2UR UR21, R0 ;  /* 0x00000000001572ca */ /* 0x004fde00000e0000 */
.L_x_81:
[C---:B------:R-:W-:Y:S02]  /*3b40*/  LEA R0, R8.reuse, UR5, 0x3 ;  /* 0x0000000508007c11 */ /* 0x040fe4000f8e18ff */
[----:B------:R-:W-:Y:S02]  /*3b50*/  SHF.L.U32 R4, R3, 0x1f, RZ ;  /* 0x0000001f03047819 */ /* 0x000fe400000006ff */
[----:B------:R-:W-:Y:S02]  /*3b60*/  LEA R5, R8, UR5, 0x4 ;  /* 0x0000000508057c11 */ /* 0x000fe4000f8e20ff */
[----:B------:R-:W1:Y:S02]  /*3b70*/  SYNCS.PHASECHK.TRANS64.TRYWAIT P0, [R0+URZ+0xc0], R4 ;  /* 0x0000c004000075a7 */ /* 0x000e6400080011ff */
[----:B-1-34-:R-:W-:Y:S05]  /*3b80*/  @!P0 BRA `(.L_x_74) ;  /* 0x0000004400588947 */ /* 0x01afea0003800000 */
.L_x_150:
[----:B-1----:R-:W1:Y:S01]  /*3b90*/  LDS.128 R4, [R5+0x150] ;  /* 0x0001500005047984 */ /* 0x002e620000000c00 */
[----:B------:R-:W-:Y:S02]  /*3ba0*/  VIADD R0, R0, 0xd0 ;  /* 0x000000d000007836 */ /* 0x000fe40000000000 */
[----:B------:R-:W-:Y:S01]  /*3bb0*/  VIADD R8, R8, 0x1 ;  /* 0x0000000108087836 */ /* 0x000fe20000000000 */
[----:B------:R-:W-:Y:S01]  /*3bc0*/  @!PT LDS RZ, [RZ] ;  /* 0x00000000fffff984 */ /* 0x000fe20000000800 */
[----:B------:R-:W-:Y:S01]  /*3bd0*/  @!PT LDS RZ, [RZ] ;  /* 0x00000000fffff984 */ /* 0x000fe20000000800 */
[----:B------:R-:W-:Y:S01]  /*3be0*/  @!PT LDS RZ, [RZ] ;  /* 0x00000000fffff984 */ /* 0x000fe20000000800 */
[----:B------:R-:W-:Y:S01]  /*3bf0*/  @!PT LDS RZ, [RZ] ;  /* 0x00000000fffff984 */ /* 0x000fe20000000800 */
[----:B------:R2:W-:Y:S06]  /*3c00*/  MEMBAR.ALL.CTA ;  /* 0x0000000000007992 */ /* 0x0005ec0000008000 */
[----:B--2---:R-:W2:Y:S01]  /*3c10*/  FENCE.VIEW.ASYNC.S ;  /* 0x00000000000073c6 */ /* 0x004ea20000000000 */
[----:B------:R-:W-:-:S04]  /*3c20*/  PRMT R0, RZ, 0x654, R0 ;  /* 0x00000654ff007816 */ /* 0x000fc80000000000 */
[----:B--2---:R2:W-:Y:S01]  /*3c30*/  SYNCS.ARRIVE.TRANS64.RED.A1T0 RZ, [R0+URZ], RZ ;  /* 0x000000ff00ff79a7 */ /* 0x0045e200081004ff */
[----:B-1----:R-:W-:Y:S01]  /*3c40*/  LOP3.LUT P1, RZ, R6, 0x1, RZ, 0xc0, !PT ;  /* 0x0000000106ff7812 */ /* 0x002fe2000782c0ff */
[----:B--2---:R-:W-:-:S12]  /*3c50*/  BRA.U UP3, `(.L_x_75) ;  /* 0x0000000503087547 */ /* 0x004fd8000b800000 */
[----:B------:R-:W1:Y:S01]  /*3c60*/  LDCU UR6, c[0x0][0x38c] ;  /* 0x00007180ff0677ac */ /* 0x000e620008000800 */
[----:B------:R-:W-:Y:S02]  /*3c70*/  PLOP3.LUT P2, PT, PT, PT, PT, 0x80, 0x8 ;  /* 0x000000000008781c */ /* 0x000fe40003f4f070 */
[----:B------:R-:W-:Y:S01]  /*3c80*/  SHF.L.U32 R4, R9, 0x1f, RZ ;  /* 0x0000001f09047819 */ /* 0x000fe200000006ff */
[----:B------:R-:W-:Y:S02]  /*3c90*/  ULEA UR7, UR19, UR5, 0x3 ;  /* 0x0000000513077291 */ /* 0x000fe4000f8e18ff */
[----:B------:R-:W-:Y:S02]  /*3ca0*/  ULEA UR8, UR19, UR21, 0x6 ;  /* 0x0000001513087291 */ /* 0x000fe4000f8e30ff */
[----:B-1----:R-:W-:-:S06]  /*3cb0*/  UISETP.GE.AND UP0, UPT, UR6, 0x1, UPT ;  /* 0x000000010600788c */ /* 0x002fcc000bf06270 */
[----:B------:R-:W-:-:S05]  /*3cc0*/  PLOP3.LUT P0, PT, PT, PT, UP0, 0x80, 0x8 ;  /* 0x000000000008781c */ /* 0x000fca0003f0f008 */
[----:B------:R-:W-:-:S08]  /*3cd0*/  @UP0 ULEA UR6, UR18, UR5, 0x3 ;  /* 0x0000000512060291 */ /* 0x000fd0000f8e18ff */
[----:B------:R-:W-:-:S04]  /*3ce0*/  @P0 SHF.L.U32 R0, R2, 0x1f, RZ ;  /* 0x0000001f02000819 */ /* 0x000fc800000006ff */
[----:B------:R1:W2:Y:S01]  /*3cf0*/  @P0 SYNCS.PHASECHK.TRANS64.TRYWAIT P2, [UR6], R0 ;  /* 0x00000000ff0005a7 */ /* 0x0002a20008041106 */
[----:B------:R-:W3:Y:S02]  /*3d00*/  SYNCS.PHASECHK.TRANS64.TRYWAIT P0, [UR7+0x100], R4 ;  /* 0x00010004ff0075a7 */ /* 0x000ee40008001107 */
[----:B-123--:R-:W-:Y:S05]  /*3d10*/  @!P0 BRA `(.L_x_76) ;  /* 0x0000004400088947 */ /* 0x00efea0003800000 */
.L_x_152:
[----:B------:R-:W-:Y:S01]  /*3d20*/  UMOV UR16, UR17 ;  /* 0x0000001100107c82 */ /* 0x000fe20008000000 */
[----:B------:R-:W-:Y:S05]  /*3d30*/  BRA.U !UP0, `(.L_x_77) ;  /* 0x0000000108c07547 */ /* 0x000fea000b800000 */
[----:B------:R-:W-:Y:S02]  /*3d40*/  UIADD3 UR16, UPT, UPT, UR20, UR17, URZ ;  /* 0x0000001114107290 */ /* 0x000fe4000fffe0ff */
[----:B------:R-:W-:Y:S01]  /*3d50*/  UPLOP3.LUT UP2, UPT, UPT, UPT, UPT, 0x40, 0x4 ;  /* 0x000000000004789c */ /* 0x000fe20003f4e870 */
[----:B------:R-:W-:Y:S01]  /*3d60*/  UMOV UR15, UR4 ;  /* 0x00000004000f7c82 */ /* 0x000fe20008000000 */
[----:B------:R-:W-:-:S09]  /*3d70*/  UMOV UR46, UR18 ;  /* 0x00000012002e7c82 */ /* 0x000fd20008000000 */
.L_x_80:
[----:B--2---:R-:W-:Y:S01]  /*3d80*/  ULEA UR6, UR46, UR5, 0x3 ;  /* 0x000000052e067291 */ /* 0x004fe2000f8e18ff */
[----:B---3--:R-:W-:Y:S11]  /*3d90*/  @P2 BRA `(.L_x_78) ;  /* 0x00000000000c2947 */ /* 0x008ff60003800000 */
[----:B-1----:R-:W-:Y:S04]  /*3da0*/  SHF.L.U32 R4, R2, 0x1f, RZ ;  /* 0x0000001f02047819 */ /* 0x002fe800000006ff */
[----:B------:R-:W1:Y:S02]  /*3db0*/  SYNCS.PHASECHK.TRANS64.TRYWAIT P0, [UR6], R4 ;  /* 0x00000004ff0075a7 */ /* 0x000e640008001106 */
[----:B-1----:R-:W-:Y:S05]  /*3dc0*/  @!P0 BRA `(.L_x_79) ;  /* 0x0000004000f48947 */ /* 0x002fea0003800000 */
.L_x_78:
[----:B------:R-:W-:Y:S01]  /*3dd0*/  UISETP.NE.AND UP0, UPT, UR15, 0x1, UPT ;  /* 0x000000010f00788c */ /* 0x000fe2000bf05270 */
[----:B------:R-:W-:Y:S01]  /*3de0*/  PLOP3.LUT P2, PT, PT, PT, PT, 0x80, 0x8 ;  /* 0x000000000008781c */ /* 0x000fe20003f4f070 */
[----:B------:R-:W-:Y:S02]  /*3df0*/  UIADD3 UR18, UPT, UPT, UR46, 0x1, URZ ;  /* 0x000000012e127890 */ /* 0x000fe4000fffe0ff */
[----:B------:R-:W-:Y:S02]  /*3e00*/  ULEA UR32, UR46, UR14, 0x8 ;  /* 0x0000000e2e207291 */ /* 0x000fe4000f8e40ff */
[----:B------:R-:W-:Y:S01]  /*3e10*/  UISETP.NE.AND UP1, UPT, UR18, 0xa, UPT ;  /* 0x0000000a1200788c */ /* 0x000fe2000bf25270 */
[----:B------:R-:W-:Y:S01]  /*3e20*/  PLOP3.LUT P0, PT, PT, PT, UP0, 0x80, 0x8 ;  /* 0x000000000008781c */ /* 0x000fe20003f0f008 */
[----:B------:R-:W-:Y:S02]  /*3e30*/  UIADD3 UR44, UPT, UPT, UR32, 0x2, URZ ;  /* 0x00000002202c7890 */ /* 0x000fe4000fffe0ff */
[----:B------:R-:W-:Y:S02]  /*3e40*/  USEL UR31, URZ, 0x1, UP1 ;  /* 0x00000001ff1f7887 */ /* 0x000fe40008800000 */
[----:B------:R-:W-:Y:S02]  /*3e50*/  USEL UR18, UR18, URZ, UP1 ;  /* 0x000000ff12127287 */ /* 0x000fe40008800000 */
[----:B------:R-:W-:Y:S02]  /*3e60*/  UIADD3 UR40, UPT, UPT, UR32, 0x4, URZ ;  /* 0x0000000420287890 */ /* 0x000fe4000fffe0ff */
[----:B------:R-:W-:Y:S01]  /*3e70*/  @UP0 ULEA UR30, UR18, UR5, 0x3 ;  /* 0x00000005121e0291 */ /* 0x000fe2000f8e18ff */
[----:B------:R-:W-:Y:S01]  /*3e80*/  LOP3.LUT R2, R2, UR31, RZ, 0x3c, !PT ;  /* 0x0000001f02027c12 */ /* 0x000fe2000f8e3cff */
[----:B------:R-:W-:Y:S02]  /*3e90*/  UIADD3 UR36, UPT, UPT, UR32, 0x6, URZ ;  /* 0x0000000620247890 */ /* 0x000fe4000fffe0ff */
[----:B------:R-:W-:Y:S01]  /*3ea0*/  UIADD3 UR6, UPT, UPT, UR6, 0x50, URZ ;  /* 0x0000005006067890 */ /* 0x000fe2000fffe0ff */
[----:B-1----:R-:W-:Y:S01]  /*3eb0*/  @P0 SHF.L.U32 R0, R2, 0x1f, RZ ;  /* 0x0000001f02000819 */ /* 0x002fe200000006ff */
[----:B------:R-:W-:Y:S02]  /*3ec0*/  UIADD3 UR17, UPT, UPT, UR17, 0x1, URZ ;  /* 0x0000000111117890 */ /* 0x000fe4000fffe0ff */
[----:B------:R-:W-:Y:S01]  /*3ed0*/  UIADD3 UR15, UPT, UPT, UR15, -0x1, URZ ;  /* 0xffffffff0f0f7890 */ /* 0x000fe2000fffe0ff */
[----:B------:R2:W3:Y:S01]  /*3ee0*/  @P0 SYNCS.PHASECHK.TRANS64.TRYWAIT P2, [UR30], R0 ;  /* 0x00000000ff0005a7 */ /* 0x0004e2000804111e */
[----:B------:R-:W-:Y:S02]  /*3ef0*/  ULEA UR30, UR46, UR13, 0xa ;  /* 0x0000000d2e1e7291 */ /* 0x000fe4000f8e50ff */
[----:B------:R-:W-:Y:S02]  /*3f00*/  UISETP.NE.AND UP0, UPT, UR17, UR16, UPT ;  /* 0x000000101100728c */ /* 0x000fe4000bf05270 */
[----:B------:R-:W-:Y:S02]  /*3f10*/  UIADD3 UR42, UPT, UPT, UR30, 0x2, URZ ;  /* 0x000000021e2a7890 */ /* 0x000fe4000fffe0ff */
[----:B------:R-:W-:Y:S02]  /*3f20*/  UIADD3 UR38, UPT, UPT, UR30, 0x4, URZ ;  /* 0x000000041e267890 */ /* 0x000fe4000fffe0ff */
[----:B------:R-:W-:Y:S01]  /*3f30*/  UIADD3 UR34, UPT, UPT, UR30, 0x6, URZ ;  /* 0x000000061e227890 */ /* 0x000fe2000fffe0ff */
[----:B------:R-:W-:Y:S01]  /*3f40*/  UMOV UR33, 0x40004040 ;  /* 0x4000404000217882 */ /* 0x000fe20000000000 */
[----:B------:R-:W-:Y:S01]  /*3f50*/  UMOV UR31, 0x40004040 ;  /* 0x40004040001f7882 */ /* 0x000fe20000000000 */
[----:B------:R-:W-:Y:S01]  /*3f60*/  UMOV UR45, 0x40004040 ;  /* 0x40004040002d7882 */ /* 0x000fe20000000000 */
[----:B------:R2:W-:Y:S01]  /*3f70*/  UTCIMMA.2CTA gdesc[UR30], gdesc[UR32], tmem[UR8], tmem[UR28], idesc[UR29], UP2 ;  /* 0x00ff1c201e0075ea */ /* 0x0005e20009200108 */
[----:B------:R-:W-:Y:S01]  /*3f80*/  UPLOP3.LUT UP2, UPT, UPT, UPT, UPT, 0x80, 0x8 ;  /* 0x000000000008789c */ /* 0x000fe20003f4f070 */
[----:B------:R-:W-:Y:S01]  /*3f90*/  UMOV UR43, 0x40004040 ;  /* 0x40004040002b7882 */ /* 0x000fe20000000000 */
[----:B------:R-:W-:Y:S01]  /*3fa0*/  UMOV UR41, 0x40004040 ;  /* 0x4000404000297882 */ /* 0x000fe20000000000 */
[----:B------:R2:W-:Y:S01]  /*3fb0*/  UTCIMMA.2CTA gdesc[UR42], gdesc[UR44], tmem[UR8], tmem[UR26], idesc[UR27], UPT ;  /* 0x00ff1a2c2a0075ea */ /* 0x0005e2000ba00108 */
[----:B------:R-:W-:Y:S01]  /*3fc0*/  UMOV UR39, 0x40004040 ;  /* 0x4000404000277882 */ /* 0x000fe20000000000 */
[----:B------:R-:W-:Y:S01]  /*3fd0*/  UMOV UR37, 0x40004040 ;  /* 0x4000404000257882 */ /* 0x000fe20000000000 */
[----:B------:R-:W-:Y:S01]  /*3fe0*/  UMOV UR35, 0x40004040 ;  /* 0x4000404000237882 */ /* 0x000fe20000000000 */
[----:B------:R2:W-:Y:S01]  /*3ff0*/  UTCIMMA.2CTA gdesc[UR38], gdesc[UR40], tmem[UR8], tmem[UR24], idesc[UR25], UPT ;  /* 0x00ff1828260075ea */ /* 0x0005e2000ba00108 */
[----:B------:R2:W-:Y:S01]  /*4000*/  UTCIMMA.2CTA gdesc[UR34], gdesc[UR36], tmem[UR8], tmem[UR22], idesc[UR23], UPT ;  /* 0x00ff1624220075ea */ /* 0x0005e2000ba00108 */
[----:B------:R2:W-:Y:S01]  /*4010*/  UTCBAR.2CTA.MULTICAST [UR6], URZ, UR12 ;  /* 0x000000ff060073e9 */ /* 0x0005e2000820080c */
[----:B------:R-:W-:Y:S01]  /*4020*/  UMOV UR46, UR18 ;  /* 0x00000012002e7c82 */ /* 0x000fe20008000000 */
[----:B------:R-:W-:Y:S05]  /*4030*/  BRA.U UP0, `(.L_x_80) ;  /* 0xfffffffd00507547 */ /* 0x000fea000b83ffff */
.L_x_77:
[----:B------:R-:W-:Y:S01]  /*4040*/  UIADD3 UR7, UPT, UPT, UR7, 0xe0, URZ ;  /* 0x000000e007077890 */ /* 0x000fe2000fffe0ff */
[----:B------:R-:W-:-:S08]  /*4050*/  UMOV UR17, UR16 ;  /* 0x0000001000117c82 */ /* 0x000fd00008000000 */
[----:B------:R4:W-:Y:S01]  /*4060*/  UTCBAR.2CTA.MULTICAST [UR7], URZ, UR9 ;  /* 0x000000ff070073e9 */ /* 0x0009e20008200809 */
[----:B------:R-:W-:Y:S02]  /*4070*/  NOP ;  /* 0x0000000000007918 */ /* 0x000fe40000000000 */
.L_x_75:
[----:B------:R-:W-:Y:S01]  /*4080*/  UIADD3 UR19, UPT, UPT, UR19, 0x1, URZ ;  /* 0x0000000113137890 */ /* 0x000fe2000fffe0ff */
[----:B------:R-:W-:-:S03]  /*4090*/  ISETP.NE.AND P0, PT, R8, 0x2, PT ;  /* 0x000000020800780c */ /* 0x000fc60003f05270 */
[----:B------:R-:W-:Y:S01]  /*40a0*/  UISETP.NE.AND UP0, UPT, UR19, 0x4, UPT ;  /* 0x000000041300788c */ /* 0x000fe2000bf05270 */
[----:B-12---:R-:W-:Y:S02]  /*40b0*/  SEL R0, RZ, 0x1, P0 ;  /* 0x00000001ff007807 */ /* 0x006fe40000000000 */
[----:B------:R-:W-:Y:S01]  /*40c0*/  SEL R8, R8, RZ, P0 ;  /* 0x000000ff08087207 */ /* 0x000fe20000000000 */
[----:B------:R-:W-:Y:S01]  /*40d0*/  USEL UR6, URZ, 0x1, UP0 ;  /* 0x00000001ff067887 */ /* 0x000fe20008000000 */
[----:B------:R-:W-:Y:S01]  /*40e0*/  LOP3.LUT R3, R3, R0, RZ, 0x3c, !PT ;  /* 0x0000000003037212 */ /* 0x000fe200078e3cff */
[----:B------:R-:W-:-:S04]  /*40f0*/  USEL UR19, UR19, URZ, UP0 ;  /* 0x000000ff13137287 */ /* 0x000fc80008000000 */
[----:B------:R-:W-:Y:S01]  /*4100*/  LOP3.LUT R9, R9, UR6, RZ, 0x3c, !PT ;  /* 0x0000000609097c12 */ /* 0x000fe2000f8e3cff */
[----:B------:R-:W-:Y:S07]  /*4110*/  @P1 BRA `(.L_x_81) ;  /* 0xfffffff800881947 */ /* 0x000fee000383ffff */
[----:B------:R-:W1:Y:S01]  /*4120*/  S2UR UR4, SR_CgaCtaId ;  /* 0x00000000000479c3 */ /* 0x000e620000008800 */
[----:B------:R-:W-:Y:S01]  /*4130*/  ELECT P0, URZ, PT ;  /* 0x0000000000ff782f */ /* 0x000fe20003800000 */
[----:B------:R-:W-:Y:S01]  /*4140*/  HFMA2 R0, -RZ, RZ, 0, 5.9604644775390625e-08 ;  /* 0x00000001ff007431 */ /* 0x000fe200000001ff */
[----:B------:R-:W-:-:S05]  /*4150*/  UMOV UR6, 0x40 ;  /* 0x0000004000067882 */ /* 0x000fca0000000000 */
[----:B------:R-:W-:Y:S01]  /*4160*/  UVIRTCOUNT.DEALLOC.SMPOOL 0x80 ;  /* 0x000000800000784c */ /* 0x000fe20000000000 */
[----:B------:R-:W-:Y:S02]  /*4170*/  UISETP.NE.AND UP1, UPT, UR11, URZ, UPT ;  /* 0x000000ff0b00728c */ /* 0x000fe4000bf25270 */
[----:B-1----:R-:W-:-:S09]  /*4180*/  ULEA UR4, UR4, UR6, 0x18 ;  /* 0x0000000604047291 */ /* 0x002fd2000f8ec0ff */
[----:B------:R1:W-:Y:S01]  /*4190*/  @P0 STS.U8 [UR4+0x1c], R0 ;  /* 0x00001c00ff000988 */ /* 0x0003e20008000004 */
[----:B------:R-:W-:Y:S05]  /*41a0*/  BRA.U UP1, `(.L_x_82) ;  /* 0x0000000101a07547 */ /* 0x000fea000b800000 */
[----:B------:R-:W-:Y:S01]  /*41b0*/  UIADD3 UR6, UPT, UPT, UR5, 0x100, URZ ;  /* 0x0000010005067890 */ /* 0x000fe2000fffe0ff */
[----:B------:R-:W-:-:S03]  /*41c0*/  SHF.L.U32 R2, R9, 0x1f, RZ ;  /* 0x0000001f09027819 */ /* 0x000fc600000006ff */
[----:B----4-:R-:W-:-:S09]  /*41d0*/  ULEA UR7, UR19, UR6, 0x3 ;  /* 0x0000000613077291 */ /* 0x010fd2000f8e18ff */
[----:B------:R-:W2:Y:S02]  /*41e0*/  SYNCS.PHASECHK.TRANS64.TRYWAIT P0, [UR7], R2 ;  /* 0x00000002ff0075a7 */ /* 0x000ea40008001107 */
[----:B--2---:R-:W-:Y:S05]  /*41f0*/  @!P0 BRA `(.L_x_83) ;  /* 0x0000004000008947 */ /* 0x004fea0003800000 */
.L_x_155:
        /* <DEDUP_REMOVED lines=9> */
.L_x_157:
        /* <DEDUP_REMOVED lines=9> */
.L_x_159:
[----:B------:R-:W-:-:S04]  /*4320*/  UIADD3 UR8, UPT, UPT, UR8, 0x1, URZ ;  /* 0x0000000108087890 */ /* 0x000fc8000fffe0ff */
[----:B------:R-:W-:-:S04]  /*4330*/  UISETP.NE.AND UP0, UPT, UR8, 0x4, UPT ;  /* 0x000000040800788c */ /* 0x000fc8000bf05270 */
[----:B------:R-:W-:Y:S02]  /*4340*/  USEL UR7, URZ, 0x1, UP0 ;  /* 0x00000001ff077887 */ /* 0x000fe40008000000 */
[----:B------:R-:W-:-:S04]  /*4350*/  USEL UR8, UR8, URZ, UP0 ;  /* 0x000000ff08087287 */ /* 0x000fc80008000000 */
[----:B------:R-:W-:Y:S01]  /*4360*/  ULEA UR8, UR8, UR6, 0x3 ;  /* 0x0000000608087291 */ /* 0x000fe2000f8e18ff */
[----:B------:R-:W-:-:S04]  /*4370*/  LOP3.LUT R2, R2, UR7, RZ, 0x3c, !PT ;  /* 0x0000000702027c12 */ /* 0x000fc8000f8e3cff */
[----:B------:R-:W-:Y:S01]  /*4380*/  SHF.L.U32 R2, R2, 0x1f, RZ ;  /* 0x0000001f02027819 */ /* 0x000fe200000006ff */
[----:B-1----:R-:W-:-:S04]  /*4390*/  IMAD.U32 R0, RZ, RZ, UR8 ;  /* 0x00000008ff007e24 */ /* 0x002fc8000f8e00ff */
[----:B------:R1:W2:Y:S03]  /*43a0*/  SYNCS.PHASECHK.TRANS64.TRYWAIT P0, [R0+URZ], R2 ;  /* 0x00000002000075a7 */ /* 0x0002a600080011ff */
[----:B--2---:R-:W-:Y:S05]  /*43b0*/  @!P0 NANOSLEEP.SYNCS 0x989680 ;  /* 0x009896800000895d */ /* 0x004fea0003900000 */
[----:B------:R-:W2:Y:S02]  /*43c0*/  @!P0 SYNCS.PHASECHK.TRANS64 P0, [R0+URZ], R2 ;  /* 0x00000002000085a7 */ /* 0x000ea400080010ff */
[----:B--2---:R-:W-:Y:S05]  /*43d0*/  @P0 BRA `(.L_x_86) ;  /* 0x0000000000200947 */ /* 0x004fea0003800000 */
.L_x_87:
[----:B--2---:R2:W4:Y:S02]  /*43e0*/  SYNCS.PHASECHK.TRANS64.TRYWAIT P0, [R0+URZ], R2 ;  /* 0x00000002000075a7 */ /* 0x00452400080011ff */
[----:B----4-:R-:W-:Y:S05]  /*43f0*/  @!P0 NANOSLEEP.SYNCS 0x989680 ;  /* 0x009896800000895d */ /* 0x010fea0003900000 */
[----:B------:R-:W4:Y:S02]  /*4400*/  @!P0 SYNCS.PHASECHK.TRANS64 P0, [R0+URZ], R2 ;  /* 0x00000002000085a7 */ /* 0x000f2400080010ff */
[----:B----4-:R-:W-:Y:S05]  /*4410*/  @!P0 BRA `(.L_x_87) ;  /* 0xfffffffc00f08947 */ /* 0x010fea000383ffff */
[----:B------:R-:W-:Y:S05]  /*4420*/  BRA `(.L_x_86) ;  /* 0x00000000000c7947 */ /* 0x000fea0003800000 */
.L_x_82:
[----:B------:R-:W-:-:S04]  /*4430*/  UIADD3 UR6, UPT, UPT, UR5, 0x140, URZ ;  /* 0x0000014005067890 */ /* 0x000fc8000fffe0ff */
[----:B------:R-:W-:-:S09]  /*4440*/  UPRMT UR6, UR10, 0x654, UR6 ;  /* 0x000006540a067896 */ /* 0x000fd20008000006 */
[----:B------:R-:W-:Y:S03]  /*4450*/  SYNCS.ARRIVE.TRANS64.RED.A1T0 RZ, [UR6], RZ ;  /* 0x000000ffffff79a7 */ /* 0x000fe60008100406 */
.L_x_86:
[----:B-12---:R-:W-:Y:S01]  /*4460*/  SHF.L.U32 R2, RZ, 0x1f, RZ ;  /* 0x0000001fff027819 */ /* 0x006fe200000006ff */
[----:B------:R-:W-:Y:S01]  /*4470*/  UIADD3 UR6, UPT, UPT, UR5, 0x140, URZ ;  /* 0x0000014005067890 */ /* 0x000fe2000fffe0ff */
[----:B------:R-:W-:Y:S02]  /*4480*/  PLOP3.LUT P0, PT, PT, PT, UP1, 0x80, 0x8 ;  /* 0x000000000008781c */ /* 0x000fe40003f0f018 */
[----:B------:R-:W1:Y:S02]  /*4490*/  SYNCS.PHASECHK.TRANS64.TRYWAIT P1, [UR5+0x140], R2 ;  /* 0x00014002ff0075a7 */ /* 0x000e640008021105 */
[----:B-1----:R-:W-:Y:S09]  /*44a0*/  @!P1 BRA `(.L_x_88) ;  /* 0x0000003c009c9947 */ /* 0x002ff20003800000 */
.L_x_161:
[----:B------:R-:W-:Y:S01]  /*44b0*/  @!UP1 UPRMT UR6, UR10, 0x654, UR6 ;  /* 0x000006540a069896 */ /* 0x000fe20008000006 */
[----:B------:R-:W-:Y:S01]  /*44c0*/  UMOV UR8, 0xffff ;  /* 0x0000ffff00087882 */ /* 0x000fe20000000000 */
[----:B------:R-:W-:-:S07]  /*44d0*/  UMOV UR5, 0x1 ;  /* 0x0000000100057882 */ /* 0x000fce0000000000 */
[----:B------:R-:W-:Y:S01]  /*44e0*/  @!P0 SYNCS.ARRIVE.TRANS64.RED.A1T0 RZ, [UR6], RZ ;  /* 0x000000ffffff89a7 */ /* 0x000fe20008100406 */
[----:B------:R-:W-:Y:S01]  /*44f0*/  NOP ;  /* 0x0000000000007918 */ /* 0x000fe20000000000 */
[----:B-1----:R-:W1:Y:S01]  /*4500*/  LDS R0, [UR4+0x14] ;  /* 0x00001404ff007984 */ /* 0x002e620008000800 */
[----:B------:R-:W-:-:S04]  /*4510*/  ULOP3.LUT UR6, UR21, 0xffff, URZ, 0xc0, !UPT ;  /* 0x0000ffff15067892 */ /* 0x000fc8000f8ec0ff */
[----:B------:R-:W-:-:S04]  /*4520*/  USHF.R.U32.HI UR6, URZ, 0x5, UR6 ;  /* 0x00000005ff067899 */ /* 0x000fc80008011606 */
[----:B------:R-:W-:Y:S02]  /*4530*/  USHF.L.U32 UR8, UR8, UR6, URZ ;  /* 0x0000000608087299 */ /* 0x000fe400080006ff */
[----:B------:R-:W-:-:S04]  /*4540*/  USHF.L.U32 UR5, UR5, UR6, URZ ;  /* 0x0000000605057299 */ /* 0x000fc800080006ff */
[----:B-1----:R-:W-:-:S04]  /*4550*/  LOP3.LUT R0, R0, UR8, RZ, 0xc0, !PT ;  /* 0x0000000800007c12 */ /* 0x002fc8000f8ec0ff */
[----:B------:R-:W-:-:S13]  /*4560*/  ISETP.NE.AND P0, PT, R0, UR8, PT ;  /* 0x0000000800007c0c */ /* 0x000fda000bf05270 */
[----:B------:R-:W-:Y:S05]  /*4570*/  @P0 BRA `(.L_x_89) ;  /* 0x0000000000580947 */ /* 0x000fea0003800000 */
[----:B------:R-:W1:Y:S02]  /*4580*/  LDS R0, [UR4+0x18] ;  /* 0x00001804ff007984 */ /* 0x000e640008000800 */
[----:B-1----:R-:W-:-:S04]  /*4590*/  LOP3.LUT R0, R0, UR5, RZ, 0xc0, !PT ;  /* 0x0000000500007c12 */ /* 0x002fc8000f8ec0ff */
[----:B------:R-:W-:-:S13]  /*45a0*/  ISETP.NE.AND P0, PT, R0, UR5, PT ;  /* 0x0000000500007c0c */ /* 0x000fda000bf05270 */
[----:B------:R-:W-:Y:S05]  /*45b0*/  @P0 BRA `(.L_x_90) ;  /* 0x00000000003c0947 */ /* 0x000fea0003800000 */
[----:B------:R-:W1:Y:S01]  /*45c0*/  S2R R2, SR_LANEID ;  /* 0x0000000000027919 */ /* 0x000e620000000000 */
[----:B------:R-:W-:Y:S01]  /*45d0*/  ULOP3.LUT UR8, URZ, UR8, URZ, 0x33, !UPT ;  /* 0x00000008ff087292 */ /* 0x000fe2000f8e33ff */
[----:B----4-:R-:W-:Y:S02]  /*45e0*/  VOTEU.ANY UR7, UPT, PT ;  /* 0x0000000000077886 */ /* 0x010fe400038e0100 */
[----:B------:R-:W-:-:S03]  /*45f0*/  UFLO.U32 UR7, UR7 ;  /* 0x00000007000772bd */ /* 0x000fc600080e0000 */
[----:B------:R-:W-:-:S04]  /*4600*/  IMAD.U32 R0, RZ, RZ, UR8 ;  /* 0x00000008ff007e24 */ /* 0x000fc8000f8e00ff */
[----:B------:R2:W4:Y:S02]  /*4610*/  REDUX UR6, R0 ;  /* 0x00000000000673c4 */ /* 0x0005240000000000 */
[----:B------:R1:W-:Y:S02]  /*4620*/  UTCATOMSWS.AND URZ, UR8 ;  /* 0x0000000800ff79e3 */ /* 0x0003e40008000000 */
[----:B-1----:R-:W-:Y:S02]  /*4630*/  ISETP.EQ.U32.AND P0, PT, R2, UR7, PT ;  /* 0x0000000702007c0c */ /* 0x002fe4000bf02070 */
[----:B--2---:R-:W-:Y:S02]  /*4640*/  LOP3.LUT R0, RZ, UR5, RZ, 0x33, !PT ;  /* 0x00000005ff007c12 */ /* 0x004fe4000f8e33ff */
[----:B----4-:R-:W-:Y:S02]  /*4650*/  MOV R2, UR6 ;  /* 0x0000000600027c02 */ /* 0x010fe40008000f00 */
[----:B------:R-:W1:Y:S07]  /*4660*/  REDUX UR5, R0 ;  /* 0x00000000000573c4 */ /* 0x000e6e0000000000 */
[----:B------:R2:W-:Y:S01]  /*4670*/  @P0 ATOMS.AND RZ, [UR4+0x14], R2 ;  /* 0x00001402ffff098c */ /* 0x0005e2000a800004 */
[----:B-1----:R-:W-:-:S05]  /*4680*/  IMAD.U32 R0, RZ, RZ, UR5 ;  /* 0x00000005ff007e24 */ /* 0x002fca000f8e00ff */
[----:B------:R2:W-:Y:S01]  /*4690*/  @P0 ATOMS.AND RZ, [UR4+0x18], R0 ;  /* 0x00001800ffff098c */ /* 0x0005e2000a800004 */
[----:B------:R-:W-:Y:S05]  /*46a0*/  BRA `(.L_x_91) ;  /* 0x0000000000147947 */ /* 0x000fea0003800000 */
.L_x_90:
[----:B------:R-:W-:Y:S02]  /*46b0*/  MOV R2, 0x46d0 ;  /* 0x000046d000027802 */ /* 0x000fe40000000f00 */
[----:B---345:R-:W-:Y:S05]  /*46c0*/  CALL.REL.NOINC `($__internal_0_$__cuda_sm10x_tcgen05_guardrail_trap_col_being_dealloced_not_returned_by_alloc) ;  /* 0x0000003c00b07944 */ /* 0x038fea0003c00000 */
[----:B------:R-:W-:Y:S05]  /*46d0*/  BRA `(.L_x_91) ;  /* 0x0000000000087947 */ /* 0x000fea0003800000 */
.L_x_89:
[----:B------:R-:W-:Y:S02]  /*46e0*/  MOV R2, 0x4700 ;  /* 0x0000470000027802 */ /* 0x000fe40000000f00 */
[----:B---345:R-:W-:Y:S05]  /*46f0*/  CALL.REL.NOINC `($__internal_2_$__cuda_sm10x_tcgen05_guardrail_trap_unallocated_columns_being_dealloced) ;  /* 0x0000003c00bc7944 */ /* 0x038fea0003c00000 */
.L_x_91:
[----:B------:R-:W-:Y:S01]  /*4700*/  NOP ;  /* 0x0000000000007918 */ /* 0x000fe20000000000 */
[----:B------:R-:W-:Y:S05]  /*4710*/  EXIT ;  /* 0x000000000000794d */ /* 0x000fea0003800000 */
.L_x_62:
[----:B------:R-:W-:-:S09]  /*4720*/  UISETP.NE.OR UP0, UPT, UR15, 0x3, !UP4 ;  /* 0x000000030f00788c */ /* 0x000fd2000e705670 */
[----:B------:R-:W-:Y:S05]  /*4730*/  BRA.U UP0, `(.L_x_92) ;  /* 0x0000000900e87547 */ /* 0x000fea000b800000 */
[----:B------:R-:W2:Y:S01]  /*4740*/  LDCU UR25, c[0x0][0x370] ;  /* 0x00006e00ff1977ac */ /* 0x000ea20008000800 */
[----:B------:R-:W3:Y:S01]  /*4750*/  LDC.64 R16, c[0x0][0x348] ;  /* 0x0000d200ff107b82 */ /* 0x000ee20000000a00 */
[----:B------:R-:W-:Y:S02]  /*4760*/  HFMA2 R13, -RZ, RZ, 0, 0 ;  /* 0x00000000ff0d7431 */ /* 0x000fe400000001ff */
[----:B------:R-:W-:Y:S01]  /*4770*/  IMAD.MOV.U32 R15, RZ, RZ, 0x1 ;  /* 0x00000001ff0f7424 */ /* 0x000fe200078e00ff */
[----:B------:R-:W2:Y:S01]  /*4780*/  LDCU.128 UR20, c[0x0][0xb10] ;  /* 0x00016200ff1477ac */ /* 0x000ea20008000c00 */
[----:B------:R-:W-:Y:S01]  /*4790*/  IMAD.MOV.U32 R14, RZ, RZ, RZ ;  /* 0x000000ffff0e7224 */ /* 0x000fe200078e00ff */
[----:B------:R-:W-:Y:S01]  /*47a0*/  MOV R12, 0x2000 ;  /* 0x00002000000c7802 */ /* 0x000fe20000000f00 */
[----:B------:R-:W4:Y:S01]  /*47b0*/  LDCU UR24, c[0x0][0x374] ;  /* 0x00006e80ff1877ac */ /* 0x000f220008000800 */
[----:B------:R-:W1:Y:S01]  /*47c0*/  LDC.64 R2, c[0x0][0x888] ;  /* 0x00022200ff027b82 */ /* 0x000e620000000a00 */
[----:B------:R-:W4:Y:S01]  /*47d0*/  LDCU UR13, c[0x0][0xb0c] ;  /* 0x00016180ff0d77ac */ /* 0x000f220008000800 */
[----:B------:R-:W4:Y:S06]  /*47e0*/  LDCU UR18, c[0x0][0xb20] ;  /* 0x00016400ff1277ac */ /* 0x000f2c0008000800 */
[----:B------:R-:W1:Y:S01]  /*47f0*/  LDC.64 R4, c[0x0][0x890] ;  /* 0x00022400ff047b82 */ /* 0x000e620000000a00 */
[----:B------:R-:W3:Y:S01]  /*4800*/  LDCU UR4, c[0x0][0xb30] ;  /* 0x00016600ff0477ac */ /* 0x000ee20008000800 */
[----:B------:R-:W-:Y:S01]  /*4810*/  UMOV UR19, 0x400 ;  /* 0x0000040000137882 */ /* 0x000fe20000000000 */
[----:B------:R-:W-:-:S02]  /*4820*/  UISETP.GE.AND UP0, UPT, UR37, 0x1, UPT ;  /* 0x000000012500788c */ /* 0x000fc4000bf06270 */
[----:B------:R-:W-:Y:S02]  /*4830*/  ULEA UR19, UR54, UR19, 0x18 ;  /* 0x0000001336137291 */ /* 0x000fe4000f8ec0ff */
[----:B------:R-:W-:Y:S02]  /*4840*/  UP2UR UR5, UPR, URZ, 0x1 ;  /* 0x00000001ff057883 */ /* 0x000fe40008000000 */
[----:B--2---:R-:W-:Y:S02]  /*4850*/  UIMAD.WIDE.U32 UR10, UR25, UR20, URZ ;  /* 0x00000014190a72a5 */ /* 0x004fe4000f8e00ff */
[----:B------:R-:W-:Y:S02]  /*4860*/  UIADD3 UR5, UPT, UPT, UR19, 0xa0, URZ ;  /* 0x000000a013057890 */ /* 0x000fe4000fffe0ff */
[----:B----4-:R-:W-:Y:S02]  /*4870*/  UIMAD.WIDE.U32 UR8, UR24, UR23, URZ ;  /* 0x00000017180872a5 */ /* 0x010fe4000f8e00ff */
[----:B------:R-:W-:-:S02]  /*4880*/  UPLOP3.LUT UP3, UPT, UPT, UPT, UPT, 0x40, 0x4 ;  /* 0x000000000004789c */ /* 0x000fc40003f6e870 */
[----:B------:R-:W-:Y:S01]  /*4890*/  UISETP.NE.AND UP4, UPT, UR37, 0x1, UPT ;  /* 0x000000012500788c */ /* 0x000fe2000bf85270 */
[----:B------:R-:W2:Y:S01]  /*48a0*/  LDCU.64 UR6, c[0x0][0xb28] ;  /* 0x00016500ff0677ac */ /* 0x000ea20008000a00 */
[----:B------:R-:W-:Y:S02]  /*48b0*/  UISETP.NE.AND UP6, UPT, UR13, 0x1, UPT ;  /* 0x000000010d00788c */ /* 0x000fe4000bfc5270 */
[----:B------:R-:W-:Y:S02]  /*48c0*/  UISETP.NE.AND UP5, UPT, UR22, 0x1, UPT ;  /* 0x000000011600788c */ /* 0x000fe4000bfa5270 */
[----:B------:R-:W-:Y:S02]  /*48d0*/  UPRMT UR54, UR54, 0x654, UR5 ;  /* 0x0000065436367896 */ /* 0x000fe40008000005 */
[----:B------:R-:W-:Y:S02]  /*48e0*/  USHF.R.U32.HI UR28, URZ, UR21, UR11 ;  /* 0x00000015ff1c7299 */ /* 0x000fe4000801160b */
[----:B------:R-:W-:-:S02]  /*48f0*/  USHF.R.U32.HI UR27, URZ, UR18, UR9 ;  /* 0x00000012ff1b7299 */ /* 0x000fc40008011609 */
[----:B---3--:R-:W-:-:S11]  /*4900*/  UISETP.NE.AND UP2, UPT, UR4, 0x1, UPT ;  /* 0x000000010400788c */ /* 0x008fd6000bf45270 */
.L_x_100:
[C---:B------:R-:W-:Y:S02]  /*4910*/  LEA R7, R14.reuse, UR19, 0x3 ;  /* 0x000000130e077c11 */ /* 0x040fe4000f8e18ff */
[----:B------:R-:W-:Y:S02]  /*4920*/  SHF.L.U32 R0, R13, 0x1f, RZ ;  /* 0x0000001f0d007819 */ /* 0x000fe400000006ff */
[----:B------:R-:W-:Y:S02]  /*4930*/  LEA R8, R14, UR19, 0x4 ;  /* 0x000000130e087c11 */ /* 0x000fe4000f8e20ff */
[----:B---3--:R-:W3:Y:S02]  /*4940*/  SYNCS.PHASECHK.TRANS64.TRYWAIT P0, [R7+URZ+0xc0], R0 ;  /* 0x0000c000070075a7 */ /* 0x008ee400080011ff */
[----:B---3--:R-:W-:Y:S05]  /*4950*/  @!P0 BRA `(.L_x_93) ;  /* 0x0000003800888947 */ /* 0x008fea0003800000 */
.L_x_162:
[----:B------:R-:W4:Y:S01]  /*4960*/  LDS.128 R8, [R8+0x150] ;  /* 0x0001500008087984 */ /* 0x000f220000000c00 */
[----:B------:R-:W-:Y:S01]  /*4970*/  UISETP.GE.AND UP0, UPT, UR37, 0x1, UPT ;  /* 0x000000012500788c */ /* 0x000fe2000bf06270 */
[----:B------:R-:W-:Y:S01]  /*4980*/  @!PT LDS RZ, [RZ] ;  /* 0x00000000fffff984 */ /* 0x000fe20000000800 */
[----:B------:R-:W-:Y:S01]  /*4990*/  @!PT LDS RZ, [RZ] ;  /* 0x00000000fffff984 */ /* 0x000fe20000000800 */
[----:B------:R-:W-:Y:S01]  /*49a0*/  @!PT LDS RZ, [RZ] ;  /* 0x00000000fffff984 */ /* 0x000fe20000000800 */
[----:B------:R-:W-:Y:S01]  /*49b0*/  @!PT LDS RZ, [RZ] ;  /* 0x00000000fffff984 */ /* 0x000fe20000000800 */
[----:B------:R1:W-:Y:S06]  /*49c0*/  MEMBAR.ALL.CTA ;  /* 0x0000000000007992 */ /* 0x0003ec0000008000 */
[----:B-1----:R-:W1:Y:S01]  /*49d0*/  FENCE.VIEW.ASYNC.S ;  /* 0x00000000000073c6 */ /* 0x002e620000000000 */
[----:B----4-:R-:W-:Y:S11]  /*49e0*/  LOP3.LUT P0, RZ, R10, 0x1, RZ, 0xc0, !PT ;  /* 0x000000010aff7812 */ /* 0x010ff6000780c0ff */
[----:B------:R-:W-:Y:S02]  /*49f0*/  @!UPT UIADD3 URZ, UPT, UPT, URZ, URZ, URZ ;  /* 0x000000fffffff290 */ /* 0x000fe4000fffe0ff */
[----:B-1----:R-:W-:Y:S01]  /*4a00*/  VOTEU.ANY UP1, P0 ;  /* 0x0000000000ff7886 */ /* 0x002fe20000020100 */
[----:B------:R-:W-:Y:S11]  /*4a10*/  PLOP3.LUT P0, PT, PT, PT, UP1, 0x80, 0x8 ;  /* 0x000000000008781c */ /* 0x000ff60003f0f018 */
[----:B------:R-:W-:Y:S02]  /*4a20*/  @!UPT UIADD3 URZ, UPT, UPT, URZ, URZ, URZ ;  /* 0x000000fffffff290 */ /* 0x000fe4000fffe0ff */
[----:B---3--:R-:W-:Y:S02]  /*4a30*/  @P0 SHF.R.U32.HI R0, RZ, 0x10, R9 ;  /* 0x00000010ff000819 */ /* 0x008fe40000011609 */
[----:B------:R-:W-:Y:S02]  /*4a40*/  @P0 MOV R6, R8 ;  /* 0x0000000800060202 */ /* 0x000fe40000000f00 */
[----:B------:R-:W-:Y:S01]  /*4a50*/  @P0 R2UR UR4, R0 ;  /* 0x00000000000402ca */ /* 0x000fe200000e0000 */
[----:B------:R-:W-:Y:S01]  /*4a60*/  VIADD R0, R7, 0xd0 ;  /* 0x000000d007007836 */ /* 0x000fe20000000000 */
[----:B------:R-:W-:Y:S02]  /*4a70*/  @P0 LOP3.LUT R8, R9, 0xffff, RZ, 0xc0, !PT ;  /* 0x0000ffff09080812 */ /* 0x000fe400078ec0ff */
[----:B------:R-:W-:Y:S02]  /*4a80*/  @P0 R2UR UR8, R6 ;  /* 0x00000000060802ca */ /* 0x000fe400000e0000 */
[----:B------:R-:W-:Y:S02]  /*4a90*/  PRMT R0, RZ, 0x654, R0 ;  /* 0x00000654ff007816 */ /* 0x000fe40000000000 */
[----:B------:R-:W-:Y:S02]  /*4aa0*/  @P0 R2UR UR5, R8 ;  /* 0x00000000080502ca */ /* 0x000fe400000e0000 */
[----:B------:R1:W-:Y:S03]  /*4ab0*/  SYNCS.ARRIVE.TRANS64.RED.A1T0 RZ, [R0+URZ], RZ ;  /* 0x000000ff00ff79a7 */ /* 0x0003e600081004ff */
[----:B------:R-:W-:Y:S04]  /*4ac0*/  @UP1 UMOV UR29, UR4 ;  /* 0x00000004001d1c82 */ /* 0x000fe80008000000 */
[----:B------:R-:W-:Y:S04]  /*4ad0*/  @UP1 UMOV UR15, UR8 ;  /* 0x00000008000f1c82 */ /* 0x000fe80008000000 */
[----:B------:R-:W-:Y:S01]  /*4ae0*/  @UP1 UMOV UR14, UR5 ;  /* 0x00000005000e1c82 */ /* 0x000fe20008000000 */
[----:B------:R-:W-:Y:S05]  /*4af0*/  BRA.U !UP0, `(.L_x_94) ;  /* 0x0000000108947547 */ /* 0x000fea000b800000 */
[----:B------:R-:W-:Y:S02]  /*4b00*/  UIMAD.WIDE.U32 UR30, UR14, UR23, URZ ;  /* 0x000000170e1e72a5 */ /* 0x000fe4000f8e00ff */
[----:B------:R-:W-:Y:S02]  /*4b10*/  UIMAD.WIDE.U32 UR40, UR15, UR20, URZ ;  /* 0x000000140f2872a5 */ /* 0x000fe4000f8e00ff */
[----:B------:R-:W-:Y:S02]  /*4b20*/  USEL UR4, UR24, UR27, !UP5 ;  /* 0x0000001b18047287 */ /* 0x000fe4000e800000 */
[----:B------:R-:W-:Y:S02]  /*4b30*/  USHF.R.U32.HI UR32, URZ, UR18, UR31 ;  /* 0x00000012ff207299 */ /* 0x000fe4000801161f */
[----:B--2---:R-:W-:Y:S02]  /*4b40*/  UIMAD.WIDE.U32 UR38, UR4, UR6, URZ ;  /* 0x00000006042672a5 */ /* 0x004fe4000f8e00ff */
[----:B------:R-:W-:Y:S02]  /*4b50*/  USEL UR9, UR25, UR28, !UP6 ;  /* 0x0000001c19097287 */ /* 0x000fe4000f000000 */
[----:B------:R-:W-:Y:S02]  /*4b60*/  USEL UR8, UR14, UR32, !UP5 ;  /* 0x000000200e087287 */ /* 0x000fe4000e800000 */
[----:B------:R-:W-:Y:S02]  /*4b70*/  UIMAD.WIDE.U32 UR34, UR9, UR6, URZ ;  /* 0x00000006092272a5 */ /* 0x000fe4000f8e00ff */
[----:B------:R-:W-:Y:S02]  /*4b80*/  UIMAD.WIDE.U32 UR16, UR8, UR6, URZ ;  /* 0x00000006081072a5 */ /* 0x000fe4000f8e00ff */
[----:B------:R-:W-:Y:S02]  /*4b90*/  @UP4 USHF.R.U32.HI UR9, URZ, UR7, UR35 ;  /* 0x00000007ff094299 */ /* 0x000fe40008011623 */
[----:B------:R-:W-:Y:S02]  /*4ba0*/  USHF.R.U32.HI UR17, URZ, UR7, UR17 ;  /* 0x00000007ff117299 */ /* 0x000fe40008011611 */
[----:B------:R-:W-:Y:S02]  /*4bb0*/  UIMAD UR10, UR37, UR9, URZ ;  /* 0x00000009250a72a4 */ /* 0x000fe4000f8e02ff */
[----:B------:R-:W-:Y:S01]  /*4bc0*/  USEL UR17, UR8, UR17, !UP4 ;  /* 0x0000001108117287 */ /* 0x000fe2000e000000 */
[----:B------:R-:W-:Y:S02]  /*4bd0*/  UMOV UR31, UR41 ;  /* 0x00000029001f7c82 */ /* 0x000fe40008000000 */
[----:B------:R-:W-:Y:S02]  /*4be0*/  USHF.R.U32.HI UR30, URZ, UR21, UR31 ;  /* 0x00000015ff1e7299 */ /* 0x000fe4000801161f */
[----:B------:R-:W-:Y:S02]  /*4bf0*/  UIADD3 UR16, UPT, UPT, -UR17, URZ, URZ ;  /* 0x000000ff11107290 */ /* 0x000fe4000fffe1ff */
[----:B------:R-:W-:Y:S02]  /*4c00*/  USEL UR5, UR15, UR30, !UP6 ;  /* 0x0000001e0f057287 */ /* 0x000fe4000f000000 */
[----:B------:R-:W-:Y:S01]  /*4c10*/  UIMAD UR16, UR37, UR16, UR8 ;  /* 0x00000010251072a4 */ /* 0x000fe2000f8e0208 */
[----:B------:R-:W-:Y:S02]  /*4c20*/  UMOV UR31, UR39 ;  /* 0x00000027001f7c82 */ /* 0x000fe40008000000 */
[----:B------:R-:W-:Y:S04]  /*4c30*/  @UP4 USHF.R.U32.HI UR4, URZ, UR7, UR31 ;  /* 0x00000007ff044299 */ /* 0x000fe8000801161f */
[----:B------:R-:W-:Y:S04]  /*4c40*/  UIMAD UR4, UR37, UR4, URZ ;  /* 0x00000004250472a4 */ /* 0x000fe8000f8e02ff */
[----:B------:R-:W-:Y:S04]  /*4c50*/  UISETP.GE.AND UP0, UPT, UR8, UR4, UPT ;  /* 0x000000040800728c */ /* 0x000fe8000bf06270 */
[----:B------:R-:W-:Y:S02]  /*4c60*/  UISETP.GE.OR UP0, UPT, UR5, UR10, UP0 ;  /* 0x0000000a0500728c */ /* 0x000fe40008706670 */
[----:B------:R-:W-:Y:S09]  /*4c70*/  UIMAD.WIDE.U32 UR10, UR5, UR6, URZ ;  /* 0x00000006050a72a5 */ /* 0x000ff2000f8e00ff */
[----:B------:R-:W-:Y:S04]  /*4c80*/  @!UP0 USHF.R.U32.HI UR4, URZ, UR7, UR11 ;  /* 0x00000007ff048299 */ /* 0x000fe8000801160b */
[----:B------:R-:W-:Y:S04]  /*4c90*/  @!UP0 USEL UR4, UR5, UR4, !UP4 ;  /* 0x0000000405048287 */ /* 0x000fe8000e000000 */
[----:B------:R-:W-:Y:S02]  /*4ca0*/  @!UP0 UIMAD UR12, UR9, UR16, UR4 ;  /* 0x00000010090c82a4 */ /* 0x000fe4000f8e0204 */
[----:B------:R-:W-:Y:S02]  /*4cb0*/  @!UP0 UIADD3 UR16, UPT, UPT, UR17, -UR4, URZ ;  /* 0x8000000411108290 */ /* 0x000fe4000fffe0ff */
[----:B------:R-:W-:Y:S02]  /*4cc0*/  UIADD3 UR9, UPT, UPT, -UR5, URZ, URZ ;  /* 0x000000ff05097290 */ /* 0x000fe4000fffe1ff */
[----:B------:R-:W-:Y:S02]  /*4cd0*/  UIADD3 UR4, UPT, UPT, -UR8, URZ, URZ ;  /* 0x000000ff08047290 */ /* 0x000fe4000fffe1ff */
[----:B------:R-:W-:Y:S02]  /*4ce0*/  @!UP0 UIMAD UR8, UR16, UR37, UR5 ;  /* 0x00000025100882a4 */ /* 0x000fe4000f8e0205 */
[----:B------:R-:W-:Y:S02]  /*4cf0*/  UIMAD UR15, UR13, UR9, UR15 ;  /* 0x000000090d0f72a4 */ /* 0x000fe4000f8e020f */
[----:B------:R-:W-:Y:S01]  /*4d00*/  UIMAD UR14, UR22, UR4, UR14 ;  /* 0x00000004160e72a4 */ /* 0x000fe2000f8e020e */
[----:B------:R-:W-:Y:S02]  /*4d10*/  @!UP0 UMOV UR5, UR12 ;  /* 0x0000000c00058c82 */ /* 0x000fe40008000000 */
[----:B------:R-:W-:Y:S02]  /*4d20*/  UIMAD UR15, UR5, UR13, UR15 ;  /* 0x0000000d050f72a4 */ /* 0x000fe4000f8e020f */
[----:B------:R-:W-:Y:S11]  /*4d30*/  UIMAD UR14, UR8, UR22, UR14 ;  /* 0x00000016080e72a4 */ /* 0x000ff6000f8e020e */
[----:B------:R-:W-:Y:S01]  /*4d40*/  @!UPT UIADD3 URZ, UPT, UPT, URZ, URZ, URZ ;  /* 0x000000fffffff290 */ /* 0x000fe2000fffe0ff */
.L_x_94:
[----:B------:R-:W3:Y:S01]  /*4d50*/  @!UP2 LDCU.128 UR8, c[0x0][0xb10] ;  /* 0x00016200ff08a7ac */ /* 0x000ee20008000c00 */
[C---:B------:R-:W-:Y:S02]  /*4d60*/  ISETP.NE.U32.AND P1, PT, R4.reuse, RZ, PT ;  /* 0x000000ff0400720c */ /* 0x040fe40003f25070 */
[----:B------:R-:W-:Y:S02]  /*4d70*/  ISETP.NE.U32.AND P0, PT, R4, RZ, PT ;  /* 0x000000ff0400720c */ /* 0x000fe40003f05070 */
[C---:B------:R-:W-:Y:S02]  /*4d80*/  ISETP.NE.AND.EX P1, PT, R5.reuse, RZ, PT, P1 ;  /* 0x000000ff0500720c */ /* 0x040fe40003f25310 */
[----:B------:R-:W-:Y:S01]  /*4d90*/  ISETP.NE.AND.EX P0, PT, R5, RZ, PT, P0 ;  /* 0x000000ff0500720c */ /* 0x000fe20003f05300 */
[----:B------:R-:W4:Y:S01]  /*4da0*/  @!UP2 LDCU UR5, c[0x0][0xb0c] ;  /* 0x00016180ff05a7ac */ /* 0x000f220008000800 */
[----:B------:R-:W-:Y:S01]  /*4db0*/  SHF.L.U32 R6, R15, 0x1f, RZ ;  /* 0x0000001f0f067819 */ /* 0x000fe200000006ff */
[----:B---3--:R-:W-:Y:S04]  /*4dc0*/  UIMAD.WIDE.U32 UR16, UR15, UR8, URZ ;  /* 0x000000080f1072a5 */ /* 0x008fe8000f8e00ff */
[----:B------:R-:W-:Y:S02]  /*4dd0*/  @!UP2 USHF.R.U32.HI UR4, URZ, UR9, UR17 ;  /* 0x00000009ff04a299 */ /* 0x000fe40008011611 */
[----:B------:R-:W-:Y:S02]  /*4de0*/  UIMAD.WIDE.U32 UR16, UR14, UR11, URZ ;  /* 0x0000000b0e1072a5 */ /* 0x000fe4000f8e00ff */
[----:B----4-:R-:W-:Y:S04]  /*4df0*/  @!UP2 UISETP.NE.AND UP0, UPT, UR5, 0x1, UPT ;  /* 0x000000010500a88c */ /* 0x010fe8000bf05270 */
[----:B------:R-:W-:Y:S02]  /*4e00*/  @!UP2 USEL UR8, UR15, UR4, !UP0 ;  /* 0x000000040f08a287 */ /* 0x000fe4000c000000 */
[----:B------:R-:W-:Y:S01]  /*4e10*/  @!UP2 UISETP.NE.AND UP0, UPT, UR10, 0x1, UPT ;  /* 0x000000010a00a88c */ /* 0x000fe2000bf05270 */
[----:B------:R-:W3:Y:S02]  /*4e20*/  @!UP2 LDCU UR4, c[0x0][0xb20] ;  /* 0x00016400ff04a7ac */ /* 0x000ee40008000800 */
[----:B---3--:R-:W-:Y:S04]  /*4e30*/  @!UP2 USHF.R.U32.HI UR4, URZ, UR4, UR17 ;  /* 0x00000004ff04a299 */ /* 0x008fe80008011611 */
[----:B------:R-:W-:Y:S04]  /*4e40*/  @!UP2 USEL UR9, UR14, UR4, !UP0 ;  /* 0x000000040e09a287 */ /* 0x000fe8000c000000 */
[----:B------:R-:W-:Y:S02]  /*4e50*/  @!UP2 UIADD3 UR4, UPT, UPT, -UR8, UR9, URZ ;  /* 0x000000090804a290 */ /* 0x000fe4000fffe1ff */
[----:B------:R-:W-:Y:S02]  /*4e60*/  @!UP2 UIADD3 UR8, UPT, UPT, UR8, -UR9, URZ ;  /* 0x800000090808a290 */ /* 0x000fe4000fffe0ff */
[----:B------:R-:W-:Y:S02]  /*4e70*/  @!UP2 UIMAD UR15, UR4, UR5, UR15 ;  /* 0x00000005040fa2a4 */ /* 0x000fe4000f8e020f */
[----:B------:R-:W-:Y:S01]  /*4e80*/  @!UP2 UIMAD UR14, UR8, UR10, UR14 ;  /* 0x0000000a080ea2a4 */ /* 0x000fe2000f8e020e */
[----:B------:R-:W-:Y:S11]  /*4e90*/  BRA.U UP3, `(.L_x_95) ;  /* 0x0000000103107547 */ /* 0x000ff6000b800000 */
[----:B------:R-:W-:Y:S04]  /*4ea0*/  MOV R7, UR26 ;  /* 0x0000001a00077c02 */ /* 0x000fe80008000f00 */
[----:B------:R-:W-:Y:S04]  /*4eb0*/  SHF.L.U32 R7, R7, 0x1f, RZ ;  /* 0x0000001f07077819 */ /* 0x000fe800000006ff */
[----:B------:R-:W3:Y:S02]  /*4ec0*/  SYNCS.PHASECHK.TRANS64.TRYWAIT P2, [UR19+0xb8], R7 ;  /* 0x0000b807ff0075a7 */ /* 0x000ee40008041113 */
[----:B---3--:R-:W-:Y:S05]  /*4ed0*/  @!P2 BRA `(.L_x_96) ;  /* 0x00000034003ca947 */ /* 0x008fea0003800000 */
.L_x_95:
[----:B------:R-:W-:Y:S05]  /*4ee0*/  @!P1 BRA `(.L_x_97) ;  /* 0x00000000002c9947 */ /* 0x000fea0003800000 */
[----:B------:R-:W-:Y:S01]  /*4ef0*/  ISETP.NE.U32.AND P1, PT, R2, RZ, PT ;  /* 0x000000ff0200720c */ /* 0x000fe20003f25070 */
[----:B------:R-:W-:Y:S03]  /*4f00*/  IMAD.MOV.U32 R147, RZ, RZ, 0x1 ;  /* 0x00000001ff937424 */ /* 0x000fe600078e00ff */
[----:B------:R-:W-:Y:S11]  /*4f10*/  ISETP.NE.AND.EX P1, PT, R3, RZ, PT, P1 ;  /* 0x000000ff0300720c */ /* 0x000ff60003f25310 */
[----:B------:R-:W-:Y:S02]  /*4f20*/  @!UPT UIADD3 URZ, UPT, UPT, URZ, URZ, URZ ;  /* 0x000000fffffff290 */ /* 0x000fe4000fffe0ff */
[----:B------:R-:W3:Y:S01]  /*4f30*/  @P1 LDC.64 R8, c[0x0][0x888] ;  /* 0x00022200ff081b82 */ /* 0x000ee20000000a00 */
[----:B-1----:R-:W-:Y:S04]  /*4f40*/  @P1 IMAD R0, R4, UR36, RZ ;  /* 0x0000002404001c24 */ /* 0x002fe8000f8e02ff */
[----:B---3--:R-:W-:Y:S04]  /*4f50*/  @P1 IMAD.WIDE R8, R0, 0x4, R8 ;  /* 0x0000000400081825 */ /* 0x008fe800078e0208 */
[----:B------:R-:W-:Y:S01]  /*4f60*/  HFMA2 R0, -RZ, RZ, 0, 5.9604644775390625e-08 ;  /* 0x00000001ff007431 */ /* 0x000fe200000001ff */
[----:B-----5:R3:W5:Y:S04]  /*4f70*/  @P1 LDG.E R72, desc[UR52][R8.64] ;  /* 0x0000003408481981 */ /* 0x020768000c1e1900 */
[----:B------:R-:W-:Y:S01]  /*4f80*/  @!P1 PRMT R147, R0, 0x7610, R147 ;  /* 0x0000761000939816 */ /* 0x000fe20000000093 */
[----:B---3--:R-:W4:Y:S06]  /*4f90*/  @!P1 LDC R72, c[0x0][0x880] ;  /* 0x00022000ff489b82 */ /* 0x008f2c0000000800 */
.L_x_97:
[----:B----45:R-:W-:Y:S01]  /*4fa0*/  @!P0 ISETP.EQ.AND P1, PT, R72, RZ, PT ;  /* 0x000000ff4800820c */ /* 0x030fe20003f22270 */
[----:B------:R-:W-:Y:S01]  /*4fb0*/  @!UPT UIADD3 URZ, UPT, UPT, URZ, URZ, URZ ;  /* 0x000000fffffff290 */ /* 0x000fe2000fffe0ff */
[----:B------:R-:W-:Y:S11]  /*4fc0*/  @!P0 BRA `(.L_x_98) ;  /* 0x0000000000188947 */ /* 0x000ff60003800000 */
[----:B------:R-:W-:Y:S02]  /*4fd0*/  LOP3.LUT P0, RZ, R147, 0xff, RZ, 0xc0, !PT ;  /* 0x000000ff93ff7812 */ /* 0x000fe4000780c0ff */
[----:B------:R-:W-:Y:S04]  /*4fe0*/  ISETP.NE.U32.AND P1, PT, R2, RZ, PT ;  /* 0x000000ff0200720c */ /* 0x000fe80003f25070 */
[----:B------:R-:W-:Y:S04]  /*4ff0*/  ISETP.NE.AND.EX P1, PT, R3, RZ, PT, P1 ;  /* 0x000000ff0300720c */ /* 0x000fe80003f25310 */
[----:B------:R-:W-:Y:S03]  /*5000*/  PLOP3.LUT P1, PT, P1, PT, PT, 0x8, 0x80 ;  /* 0x000000000080781c */ /* 0x000fe60000f2e170 */
[----:B------:R-:W-:Y:S11]  /*5010*/  @P0 ISETP.EQ.AND P1, PT, R72, RZ, PT ;  /* 0x000000ff4800020c */ /* 0x000ff60003f22270 */
[----:B------:R-:W-:Y:S02]  /*5020*/  @!UPT UIADD3 URZ, UPT, UPT, URZ, URZ, URZ ;  /* 0x000000fffffff290 */ /* 0x000fe4000fffe0ff */
.L_x_98:
[----:B------:R-:W3:Y:S01]  /*5030*/  SYNCS.PHASECHK.TRANS64.TRYWAIT P0, [UR19+0xa8], R6 ;  /* 0x0000a806ff0075a7 */ /* 0x000ee20008001113 */
[----:B------:R-:W-:Y:S02]  /*5040*/  ELECT P2, URZ, PT ;  /* 0x0000000000ff782f */ /* 0x000fe40003840000 */
[----:B------:R-:W-:Y:S01]  /*5050*/  IADD3 R14, PT, PT, R14, 0x1, RZ ;  /* 0x000000010e0e7810 */ /* 0x000fe20007ffe0ff */
[----:B---3--:R-:W-:Y:S10]  /*5060*/  @!P0 BRA `(.L_x_99) ;  /* 0x0000003000f08947 */ /* 0x008ff40003800000 */
.L_x_165:
[----:B------:R-:W-:Y:S01]  /*5070*/  PLOP3.LUT P1, PT, P1, P2, PT, 0xf2, 0x2f ;  /* 0x00000000002f781c */ /* 0x000fe20000f25e72 */
[----:B------:R-:W-:Y:S01]  /*5080*/  UMOV UR16, 0x0 ;  /* 0x0000000000107882 */ /* 0x000fe20000000000 */
[----:B------:R-:W-:Y:S01]  /*5090*/  UMOV UR17, 0x10000000 ;  /* 0x1000000000117882 */ /* 0x000fe20000000000 */
[----:B------:R-:W-:Y:S01]  /*50a0*/  UMOV UR12, UR36 ;  /* 0x00000024000c7c82 */ /* 0x000fe20008000000 */
[----:B------:R-:W-:Y:S01]  /*50b0*/  LOP3.LUT R15, R15, 0x1, RZ, 0x3c, !PT ;  /* 0x000000010f0f7812 */ /* 0x000fe200078e3cff */
[----:B------:R-:W-:Y:S01]  /*50c0*/  UPLOP3.LUT UP3, UPT, UPT, UPT, UPT, 0x80, 0x8 ;  /* 0x000000000008789c */ /* 0x000fe20003f6f070 */
[----:B------:R-:W-:Y:S07]  /*50d0*/  UMOV UR36, UR29 ;  /* 0x0000001d00247c82 */ /* 0x000fee0008000000 */
[----:B-1----:R-:W-:Y:S01]  /*50e0*/  @!P1 IADD3 R6, P0, PT, R16, 0x580, RZ ;  /* 0x0000058010069810 */ /* 0x002fe20007f1e0ff */
[----:B------:R-:W-:Y:S03]  /*50f0*/  VOTEU.ALL UP0, P1 ;  /* 0x0000000000ff7886 */ /* 0x000fe60000800000 */
[----:B------:R-:W-:Y:S01]  /*5100*/  @!P1 R2UR UR5, R6 ;  /* 0x00000000060592ca */ /* 0x000fe200000e0000 */
[----:B------:R-:W-:Y:S01]  /*5110*/  @!P1 IMAD.X R0, RZ, RZ, R17, P0 ;  /* 0x000000ffff009224 */ /* 0x000fe200000e0611 */
[----:B------:R-:W-:Y:S01]  /*5120*/  @!UP0 USHF.L.U32 UR10, UR51, 0x6, URZ ;  /* 0x00000006330a8899 */ /* 0x000fe200080006ff */
[----:B------:R-:W-:Y:S01]  /*5130*/  ISETP.NE.AND P0, PT, R14, 0x2, PT ;  /* 0x000000020e00780c */ /* 0x000fe20003f05270 */
[----:B------:R-:W-:Y:S02]  /*5140*/  @!UP0 USHF.L.U32 UR11, UR50, 0x7, URZ ;  /* 0x00000007320b8899 */ /* 0x000fe400080006ff */
[----:B------:R-:W-:Y:S01]  /*5150*/  @!P1 R2UR UR4, R0 ;  /* 0x00000000000492ca */ /* 0x000fe200000e0000 */
[----:B------:R-:W-:Y:S01]  /*5160*/  @!UP0 UIADD3 UR8, UPT, UPT, UR19, 0x200, URZ ;  /* 0x0000020013088890 */ /* 0x000fe2000fffe0ff */
[----:B------:R-:W-:Y:S01]  /*5170*/  SEL R0, RZ, 0x1, P0 ;  /* 0x00000001ff007807 */ /* 0x000fe20000000000 */
[----:B------:R-:W-:Y:S01]  /*5180*/  @!UP0 UIADD3 UR9, UPT, UPT, UR19, 0xa0, URZ ;  /* 0x000000a013098890 */ /* 0x000fe2000fffe0ff */
[----:B------:R-:W-:Y:S01]  /*5190*/  SEL R14, R14, RZ, P0 ;  /* 0x000000ff0e0e7207 */ /* 0x000fe20000000000 */
[----:B------:R-:W-:Y:S01]  /*51a0*/  VOTEU.ALL UP0, P1 ;  /* 0x0000000000ff7886 */ /* 0x000fe20000800000 */
[----:B------:R-:W-:Y:S01]  /*51b0*/  LOP3.LUT R13, R13, R0, RZ, 0x3c, !PT ;  /* 0x000000000d0d7212 */ /* 0x000fe200078e3cff */
[----:B------:R-:W-:Y:S01]  /*51c0*/  IMAD.U32 R6, RZ, RZ, UR5 ;  /* 0x00000005ff067e24 */ /* 0x000fe2000f8e00ff */
[----:B------:R-:W-:Y:S02]  /*51d0*/  UIADD3 UR51, UPT, UPT, UR14, UR48, URZ ;  /* 0x000000300e337290 */ /* 0x000fe4000fffe0ff */
[----:B------:R-:W-:Y:S03]  /*51e0*/  UIADD3 UR50, UPT, UPT, UR15, UR49, URZ ;  /* 0x000000310f327290 */ /* 0x000fe6000fffe0ff */
[----:B------:R-:W-:Y:S01]  /*51f0*/  IMAD.U32 R7, RZ, RZ, UR4 ;  /* 0x00000004ff077e24 */ /* 0x000fe2000f8e00ff */
[----:B------:R-:W-:Y:S04]  /*5200*/  @!P1 R2UR UR4, R6 ;  /* 0x00000000060492ca */ /* 0x000fe800000e0000 */
[----:B------:R-:W-:Y:S11]  /*5210*/  @!P1 R2UR UR5, R7 ;  /* 0x00000000070592ca */ /* 0x000ff600000e0000 */
[----:B------:R-:W-:Y:S02]  /*5220*/  @!UPT UIADD3 URZ, UPT, UPT, URZ, URZ, URZ ;  /* 0x000000fffffff290 */ /* 0x000fe4000fffe0ff */
[----:B------:R3:W-:Y:S01]  /*5230*/  @!UP0 UTMALDG.3D [UR8], [UR4], desc[UR16] ;  /* 0x00001008040085b4 */ /* 0x0007e20008011000 */
[----:B------:R3:W-:Y:S01]  /*5240*/  @!P1 SYNCS.ARRIVE.TRANS64.RED.A0TR RZ, [UR19+0xa0], R12 ;  /* 0x0000a00cffff99a7 */ /* 0x0007e20008300413 */
[----:B------:R-:W-:Y:S01]  /*5250*/  SYNCS.ARRIVE.TRANS64.RED.A1T0 RZ, [UR54], RZ ;  /* 0x000000ffffff79a7 */ /* 0x000fe20008100436 */
[----:B------:R-:W-:Y:S05]  /*5260*/  BRA.U UP1, `(.L_x_100) ;  /* 0xfffffff501a87547 */ /* 0x000fea000b83ffff */
[----:B------:R-:W-:Y:S07]  /*5270*/  MOV R0, UR19 ;  /* 0x0000001300007c02 */ /* 0x000fee0008000f00 */
.L_x_101:
[----:B-1----:R-:W-:-:S04]  /*5280*/  SHF.L.U32 R2, R15, 0x1f, RZ ;  /* 0x0000001f0f027819 */ /* 0x002fc800000006ff */
[----:B------:R1:W4:Y:S03]  /*5290*/  SYNCS.PHASECHK.TRANS64.TRYWAIT P0, [R0+URZ+0xa8], R2 ;  /* 0x0000a802000075a7 */ /* 0x00032600080011ff */
[----:B----4-:R-:W-:Y:S05]  /*52a0*/  @!P0 NANOSLEEP.SYNCS 0x989680 ;  /* 0x009896800000895d */ /* 0x010fea0003900000 */
[----:B------:R-:W4:Y:S02]  /*52b0*/  @!P0 SYNCS.PHASECHK.TRANS64 P0, [R0+URZ+0xa8], R2 ;  /* 0x0000a802000085a7 */ /* 0x000f2400080010ff */
[----:B--234-:R-:W-:Y:S05]  /*52c0*/  @P0 EXIT ;  /* 0x000000000000094d */ /* 0x01cfea0003800000 */
[----:B------:R-:W-:Y:S05]  /*52d0*/  BRA `(.L_x_101) ;  /* 0xfffffffc00e87947 */ /* 0x000fea000383ffff */
.L_x_92:
[----:B------:R-:W-:-:S06]  /*52e0*/  UISETP.GE.AND UP0, UPT, UR15, 0x4, UPT ;  /* 0x000000040f00788c */ /* 0x000fcc000bf06270 */
[----:B------:R-:W-:-:S13]  /*52f0*/  PLOP3.LUT P0, PT, PT, PT, UP0, 0x80, 0x8 ;  /* 0x000000000008781c */ /* 0x000fda0003f0f008 */
[----:B-1----:R-:W-:Y:S05]  /*5300*/  @!P0 EXIT ;  /* 0x000000000000894d */ /* 0x002fea0003800000 */
[----:B------:R-:W-:Y:S01]  /*5310*/  BAR.SYNC.DEFER_BLOCKING 0x6, 0xa0 ;  /* 0x0182800000007b1d */ /* 0x000fe20000010000 */
[C---:B------:R-:W-:Y:S01]  /*5320*/  IMAD.SHL.U32 R146, R142.reuse, 0x40, RZ ;  /* 0x000000408e927824 */ /* 0x040fe200078e00ff */
[C---:B------:R-:W-:Y:S01]  /*5330*/  R2P PR, R142.reuse, 0x6 ;  /* 0x000000068e007804 */ /* 0x040fe20000000000 */
[----:B------:R-:W-:Y:S02]  /*5340*/  IMAD.SHL.U32 R2, R142, 0x8, RZ ;  /* 0x000000088e027824 */ /* 0x000fe400078e00ff */
[----:B------:R-:W-:Y:S02]  /*5350*/  HFMA2 R68, -RZ, RZ, 0, 0 ;  /* 0x00000000ff447431 */ /* 0x000fe400000001ff */
[----:B------:R-:W-:Y:S01]  /*5360*/  IMAD.MOV.U32 R144, RZ, RZ, 0x20 ;  /* 0x00000020ff907424 */ /* 0x000fe200078e00ff */
[----:B------:R-:W-:Y:S01]  /*5370*/  UMOV UR57, 0x400 ;  /* 0x0000040000397882 */ /* 0x000fe20000000000 */
[----:B------:R-:W1:Y:S01]  /*5380*/  LDC.64 R134, c[0x0][0x888] ;  /* 0x00022200ff867b82 */ /* 0x000e620000000a00 */
[----:B------:R-:W-:Y:S01]  /*5390*/  ULEA UR57, UR54, UR57, 0x18 ;  /* 0x0000003936397291 */ /* 0x000fe2000f8ec0ff */
[----:B------:R-:W-:Y:S01]  /*53a0*/  LOP3.LUT R3, R146, 0x180, RZ, 0xc0, !PT ;  /* 0x0000018092037812 */ /* 0x000fe200078ec0ff */
[----:B------:R-:W-:Y:S01]  /*53b0*/  IMAD.MOV.U32 R145, RZ, RZ, 0x10 ;  /* 0x00000010ff917424 */ /* 0x000fe200078e00ff */
[----:B------:R-:W-:Y:S01]  /*53c0*/  SEL R144, R144, 0xffffffe0, !P2 ;  /* 0xffffffe090907807 */ /* 0x000fe20005000000 */
[----:B------:R-:W-:Y:S01]  /*53d0*/  IMAD.U32 R69, R142, 0x10000, RZ ;  /* 0x000100008e457824 */ /* 0x000fe200078e00ff */
[----:B------:R-:W-:Y:S01]  /*53e0*/  LOP3.LUT R2, R3, 0x30, R2, 0xf8, !PT ;  /* 0x0000003003027812 */ /* 0x000fe200078ef802 */
[----:B------:R-:W-:Y:S01]  /*53f0*/  UIADD3 UR4, UPT, UPT, UR57, 0x2200, URZ ;  /* 0x0000220039047890 */ /* 0x000fe2000fffe0ff */
[----:B------:R-:W2:Y:S01]  /*5400*/  LDC.64 R140, c[0x0][0x890] ;  /* 0x00022400ff8c7b82 */ /* 0x000ea20000000a00 */
[----:B------:R-:W-:-:S02]  /*5410*/  SEL R145, R145, 0xfffffff0, !P1 ;  /* 0xfffffff091917807 */ /* 0x000fc40004800000 */
[----:B------:R-:W-:Y:S02]  /*5420*/  CS2R R152, SRZ ;  /* 0x0000000000987805 */ /* 0x000fe4000001ff00 */
[----:B------:R-:W-:Y:S02]  /*5430*/  LOP3.LUT R146, R2, 0x1e40, R146, 0xf8, !PT ;  /* 0x00001e4002927812 */ /* 0x000fe400078ef892 */
[----:B------:R-:W-:Y:S02]  /*5440*/  CS2R R150, SRZ ;  /* 0x0000000000967805 */ /* 0x000fe4000001ff00 */
[----:B------:R-:W-:Y:S01]  /*5450*/  SHF.R.U32.HI R143, RZ, 0x4, R144 ;  /* 0x00000004ff8f7819 */ /* 0x000fe20000011690 */
[----:B------:R-:W-:Y:S01]  /*5460*/  IMAD.U32 R154, RZ, RZ, UR4 ;  /* 0x00000004ff9a7e24 */ /* 0x000fe2000f8e00ff */
[----:B------:R-:W-:Y:S01]  /*5470*/  LOP3.LUT R69, R69, 0x600000, RZ, 0xc0, !PT ;  /* 0x0060000045457812 */ /* 0x000fe200078ec0ff */
[----:B------:R-:W3:Y:S01]  /*5480*/  LDC.64 R138, c[0x0][0x8b0] ;  /* 0x00022c00ff8a7b82 */ /* 0x000ee20000000a00 */
[----:B------:R-:W4:Y:S01]  /*5490*/  LDS R0, [UR57+0x170] ;  /* 0x00017039ff007984 */ /* 0x000f220008000800 */
[----:B------:R-:W-:Y:S01]  /*54a0*/  VIADD R2, R146, UR57 ;  /* 0x0000003992027c36 */ /* 0x000fe20008000000 */
[C---:B------:R-:W-:Y:S01]  /*54b0*/  LEA.HI R143, R145.reuse, R143, RZ, 0x1c ;  /* 0x0000008f918f7211 */ /* 0x040fe200078fe0ff */
[----:B------:R-:W1:Y:S02]  /*54c0*/  LDCU UR59, c[0x0][0x370] ;  /* 0x00006e00ff3b77ac */ /* 0x000e640008000800 */
[--C-:B------:R-:W-:Y:S01]  /*54d0*/  IMAD.IADD R145, R145, 0x1, R2.reuse ;  /* 0x0000000191917824 */ /* 0x100fe200078e0202 */
[----:B------:R-:W-:Y:S01]  /*54e0*/  IADD3 R144, PT, PT, R144, R2, RZ ;  /* 0x0000000290907210 */ /* 0x000fe20007ffe0ff */
[----:B------:R-:W1:Y:S01]  /*54f0*/  LDC.64 R136, c[0x0][0x8a8] ;  /* 0x00022a00ff887b82 */ /* 0x000e620000000a00 */
[----:B------:R-:W-:Y:S01]  /*5500*/  IMAD R143, R143, 0x10, R2 ;  /* 0x000000108f8f7824 */ /* 0x000fe200078e0202 */
[----:B------:R-:W1:Y:S01]  /*5510*/  LDCU.64 UR62, c[0x0][0x348] ;  /* 0x00006900ff3e77ac */ /* 0x000e620008000a00 */
[----:B------:R-:W1:Y:S01]  /*5520*/  LDCU UR41, c[0x0][0xb0c] ;  /* 0x00016180ff2977ac */ /* 0x000e620008000800 */
[----:B------:R-:W1:Y:S01]  /*5530*/  LDCU UR55, c[0x0][0xb20] ;  /* 0x00016400ff3777ac */ /* 0x000e620008000800 */
[----:B------:R-:W1:Y:S01]  /*5540*/  LDCU UR40, c[0x0][0xb30] ;  /* 0x00016600ff2877ac */ /* 0x000e620008000800 */
[----:B------:R-:W1:Y:S01]  /*5550*/  LDCU.64 UR38, c[0x0][0xb28] ;  /* 0x00016500ff2677ac */ /* 0x000e620008000a00 */
[----:B------:R-:W1:Y:S01]  /*5560*/  LDCU.128 UR44, c[0x0][0xb10] ;  /* 0x00016200ff2c77ac */ /* 0x000e620008000c00 */
[----:B------:R-:W1:Y:S01]  /*5570*/  LDCU UR58, c[0x0][0x374] ;  /* 0x00006e80ff3a77ac */ /* 0x000e620008000800 */
[----:B------:R-:W-:Y:S01]  /*5580*/  UIADD3 UR56, UPT, UPT, UR57, 0x200, URZ ;  /* 0x0000020039387890 */ /* 0x000fe2000fffe0ff */
[----:B--2-4-:R-:W-:-:S11]  /*5590*/  IMAD.IADD R69, R0, 0x1, R69 ;  /* 0x0000000100457824 */ /* 0x014fd600078e0245 */
.L_x_119:
[----:B------:R-:W-:Y:S02]  /*55a0*/  LEA R3, R150, UR57, 0x3 ;  /* 0x0000003996037c11 */ /* 0x000fe4000f8e18ff */
[----:B------:R-:W-:Y:S02]  /*55b0*/  SHF.L.U32 R0, R152, 0x1f, RZ ;  /* 0x0000001f98007819 */ /* 0x000fe400000006ff */
[----:B------:R-:W-:Y:S02]  /*55c0*/  LEA R4, R150, UR57, 0x4 ;  /* 0x0000003996047c11 */ /* 0x000fe4000f8e20ff */
[----:B--2---:R-:W2:Y:S02]  /*55d0*/  SYNCS.PHASECHK.TRANS64.TRYWAIT P0, [R3+URZ+0xc0], R0 ;  /* 0x0000c000030075a7 */ /* 0x004ea400080011ff */
[----:B-12---:R-:W-:Y:S05]  /*55e0*/  @!P0 BRA `(.L_x_102) ;  /* 0x0000002c00a88947 */ /* 0x006fea0003800000 */
.L_x_166:
        /* <DEDUP_REMOVED lines=11> */
[----:B------:R-:W-:Y:S01]  /*56a0*/  PLOP3.LUT P0, PT, PT, PT, UP1, 0x80, 0x8 ;  /* 0x000000000008781c */ /* 0x000fe20003f0f018 */
[----:B------:R-:W-:Y:S11]  /*56b0*/  UP2UR UR61, UPR, URZ, 0x2 ;  /* 0x00000002ff3d7883 */ /* 0x000ff60008000000 */
[----:B------:R-:W-:Y:S01]  /*56c0*/  @!UPT UIADD3 URZ, UPT, UPT, URZ, URZ, URZ ;  /* 0x000000fffffff290 */ /* 0x000fe2000fffe0ff */
[----:B--2---:R-:W-:Y:S02]  /*56d0*/  @P0 SHF.R.U32.HI R0, RZ, 0x10, R5 ;  /* 0x00000010ff000819 */ /* 0x004fe40000011605 */
        /* <DEDUP_REMOVED lines=13> */
[----:B------:R-:W-:Y:S02]  /*57b0*/  UISETP.NE.AND UP0, UPT, UR46, 0x1, UPT ;  /* 0x000000012e00788c */ /* 0x000fe4000bf05270 */
[----:B------:R-:W-:Y:S02]  /*57c0*/  USHF.R.U32.HI UR15, URZ, UR55, UR15 ;  /* 0x00000037ff0f7299 */ /* 0x000fe4000801160f */
[----:B------:R-:W-:Y:S02]  /*57d0*/  UIMAD.WIDE.U32 UR18, UR59, UR44, URZ ;  /* 0x0000002c3b1272a5 */ /* 0x000fe4000f8e00ff */
[----:B------:R-:W-:Y:S02]  /*57e0*/  UIMAD.WIDE.U32 UR20, UR42, UR47, URZ ;  /* 0x0000002f2a1472a5 */ /* 0x000fe4000f8e00ff */
[----:B------:R-:W-:Y:S02]  /*57f0*/  USEL UR4, UR58, UR15, !UP0 ;  /* 0x0000000f3a047287 */ /* 0x000fe4000c000000 */
[----:B------:R-:W-:Y:S02]  /*5800*/  UISETP.NE.AND UP2, UPT, UR37, 0x1, UPT ;  /* 0x000000012500788c */ /* 0x000fe4000bf45270 */
[----:B------:R-:W-:Y:S02]  /*5810*/  USHF.R.U32.HI UR14, URZ, UR45, UR19 ;  /* 0x0000002dff0e7299 */ /* 0x000fe40008011613 */
[----:B------:R-:W-:Y:S02]  /*5820*/  USHF.R.U32.HI UR15, URZ, UR55, UR21 ;  /* 0x00000037ff0f7299 */ /* 0x000fe40008011615 */
[----:B------:R-:W-:Y:S02]  /*5830*/  UIMAD.WIDE.U32 UR18, UR4, UR38, URZ ;  /* 0x00000026041272a5 */ /* 0x000fe4000f8e00ff */
[----:B------:R-:W-:Y:S02]  /*5840*/  UISETP.NE.AND UP1, UPT, UR41, 0x1, UPT ;  /* 0x000000012900788c */ /* 0x000fe4000bf25270 */
[----:B------:R-:W-:Y:S02]  /*5850*/  UIMAD.WIDE.U32 UR16, UR43, UR44, URZ ;  /* 0x0000002c2b1072a5 */ /* 0x000fe4000f8e00ff */
[----:B------:R-:W-:Y:S02]  /*5860*/  USEL UR8, UR42, UR15, !UP0 ;  /* 0x0000000f2a087287 */ /* 0x000fe4000c000000 */
[----:B------:R-:W-:Y:S02]  /*5870*/  USEL UR9, UR59, UR14, !UP1 ;  /* 0x0000000e3b097287 */ /* 0x000fe4000c800000 */
[----:B------:R-:W-:Y:S02]  /*5880*/  USHF.R.U32.HI UR14, URZ, UR45, UR17 ;  /* 0x0000002dff0e7299 */ /* 0x000fe40008011611 */
[----:B------:R-:W-:Y:S02]  /*5890*/  UIMAD.WIDE.U32 UR16, UR9, UR38, URZ ;  /* 0x00000026091072a5 */ /* 0x000fe4000f8e00ff */
[----:B------:R-:W-:Y:S02]  /*58a0*/  USEL UR5, UR43, UR14, !UP1 ;  /* 0x0000000e2b057287 */ /* 0x000fe4000c800000 */
[----:B------:R-:W-:Y:S02]  /*58b0*/  @UP2 USHF.R.U32.HI UR9, URZ, UR39, UR17 ;  /* 0x00000027ff092299 */ /* 0x000fe40008011611 */
[----:B------:R-:W-:Y:S02]  /*58c0*/  UIMAD.WIDE.U32 UR12, UR8, UR38, URZ ;  /* 0x00000026080c72a5 */ /* 0x000fe4000f8e00ff */
[----:B------:R-:W-:Y:S02]  /*58d0*/  UIMAD UR6, UR37, UR9, URZ ;  /* 0x00000009250672a4 */ /* 0x000fe4000f8e02ff */
[----:B------:R-:W-:Y:S01]  /*58e0*/  USHF.R.U32.HI UR11, URZ, UR39, UR13 ;  /* 0x00000027ff0b7299 */ /* 0x000fe2000801160d */
[----:B------:R-:W-:Y:S02]  /*58f0*/  UMOV UR15, UR19 ;  /* 0x00000013000f7c82 */ /* 0x000fe40008000000 */
[----:B------:R-:W-:Y:S02]  /*5900*/  @UP2 USHF.R.U32.HI UR4, URZ, UR39, UR15 ;  /* 0x00000027ff042299 */ /* 0x000fe4000801160f */
[----:B------:R-:W-:Y:S02]  /*5910*/  USEL UR12, UR8, UR11, !UP2 ;  /* 0x0000000b080c7287 */ /* 0x000fe4000d000000 */
[----:B------:R-:W-:Y:S02]  /*5920*/  UIMAD UR4, UR37, UR4, URZ ;  /* 0x00000004250472a4 */ /* 0x000fe4000f8e02ff */
[----:B------:R-:W-:Y:S02]  /*5930*/  UIADD3 UR11, UPT, UPT, -UR12, URZ, URZ ;  /* 0x000000ff0c0b7290 */ /* 0x000fe4000fffe1ff */
[----:B------:R-:W-:Y:S02]  /*5940*/  UISETP.GE.AND UP0, UPT, UR8, UR4, UPT ;  /* 0x000000040800728c */ /* 0x000fe4000bf06270 */
[----:B------:R-:W-:Y:S02]  /*5950*/  UIMAD UR11, UR37, UR11, UR8 ;  /* 0x0000000b250b72a4 */ /* 0x000fe4000f8e0208 */
[----:B------:R-:W-:Y:S02]  /*5960*/  UISETP.GE.OR UP0, UPT, UR5, UR6, UP0 ;  /* 0x000000060500728c */ /* 0x000fe40008706670 */
[----:B------:R-:W-:Y:S02]  /*5970*/  UIMAD.WIDE.U32 UR6, UR5, UR38, URZ ;  /* 0x00000026050672a5 */ /* 0x000fe4000f8e00ff */
[----:B------:R-:W-:Y:S04]  /*5980*/  UIADD3 UR6, UPT, UPT, -UR8, URZ, URZ ;  /* 0x000000ff08067290 */ /* 0x000fe8000fffe1ff */
[----:B------:R-:W-:Y:S03]  /*5990*/  UIMAD UR42, UR46, UR6, UR42 ;  /* 0x000000062e2a72a4 */ /* 0x000fe6000f8e022a */
[----:B------:R-:W-:Y:S02]  /*59a0*/  @!UP0 USHF.R.U32.HI UR4, URZ, UR39, UR7 ;  /* 0x00000027ff048299 */ /* 0x000fe40008011607 */
[----:B------:R-:W-:Y:S02]  /*59b0*/  UIADD3 UR7, UPT, UPT, -UR5, URZ, URZ ;  /* 0x000000ff05077290 */ /* 0x000fe4000fffe1ff */
[----:B------:R-:W-:Y:S02]  /*59c0*/  @!UP0 USEL UR4, UR5, UR4, !UP2 ;  /* 0x0000000405048287 */ /* 0x000fe4000d000000 */
[----:B------:R-:W-:Y:S02]  /*59d0*/  UIMAD UR43, UR41, UR7, UR43 ;  /* 0x00000007292b72a4 */ /* 0x000fe4000f8e022b */
[----:B------:R-:W-:Y:S02]  /*59e0*/  @!UP0 UIMAD UR10, UR9, UR11, UR4 ;  /* 0x0000000b090a82a4 */ /* 0x000fe4000f8e0204 */
[----:B------:R-:W-:Y:S04]  /*59f0*/  @!UP0 UIADD3 UR11, UPT, UPT, UR12, -UR4, URZ ;  /* 0x800000040c0b8290 */ /* 0x000fe8000fffe0ff */
[----:B------:R-:W-:Y:S03]  /*5a00*/  @!UP0 UIMAD UR8, UR11, UR37, UR5 ;  /* 0x000000250b0882a4 */ /* 0x000fe6000f8e0205 */
[----:B------:R-:W-:Y:S02]  /*5a10*/  @!UP0 UMOV UR5, UR10 ;  /* 0x0000000a00058c82 */ /* 0x000fe40008000000 */
[----:B------:R-:W-:Y:S02]  /*5a20*/  UIMAD UR43, UR5, UR41, UR43 ;  /* 0x00000029052b72a4 */ /* 0x000fe4000f8e022b */
[----:B------:R-:W-:Y:S11]  /*5a30*/  UIMAD UR42, UR8, UR46, UR42 ;  /* 0x0000002e082a72a4 */ /* 0x000ff6000f8e022a */
[----:B------:R-:W-:Y:S01]  /*5a40*/  @!UPT UIADD3 URZ, UPT, UPT, URZ, URZ, URZ ;  /* 0x000000fffffff290 */ /* 0x000fe2000fffe0ff */
.L_x_103:
[----:B------:R-:W-:Y:S01]  /*5a50*/  UISETP.NE.AND UP0, UPT, UR40, 0x1, UPT ;  /* 0x000000012800788c */ /* 0x000fe2000bf05270 */
[----:B------:R-:W-:Y:S10]  /*5a60*/  IADD3 R150, PT, PT, R150, 0x1, RZ ;  /* 0x0000000196967810 */ /* 0x000ff40007ffe0ff */
[----:B------:R-:W2:Y:S01]  /*5a70*/  @!UP0 LDCU.128 UR8, c[0x0][0xb10] ;  /* 0x00016200ff0887ac */ /* 0x000ea20008000c00 */
[----:B------:R-:W4:Y:S01]  /*5a80*/  @!UP0 LDCU UR5, c[0x0][0xb0c] ;  /* 0x00016180ff0587ac */ /* 0x000f220008000800 */
[----:B------:R-:W3:Y:S01]  /*5a90*/  @!UP0 LDCU UR4, c[0x0][0xb20] ;  /* 0x00016400ff0487ac */ /* 0x000ee20008000800 */
[----:B--2---:R-:W-:Y:S02]  /*5aa0*/  UIMAD.WIDE.U32 UR6, UR43, UR8, URZ ;  /* 0x000000082b0672a5 */ /* 0x004fe4000f8e00ff */
[----:B------:R-:W-:Y:S02]  /*5ab0*/  UIMAD.WIDE.U32 UR12, UR42, UR11, URZ ;  /* 0x0000000b2a0c72a5 */ /* 0x000fe4000f8e00ff */
[----:B------:R-:W-:Y:S02]  /*5ac0*/  @!UP0 UISETP.NE.AND UP1, UPT, UR10, 0x1, UPT ;  /* 0x000000010a00888c */ /* 0x000fe4000bf25270 */
[----:B------:R-:W-:Y:S02]  /*5ad0*/  @!UP0 USHF.R.U32.HI UR7, URZ, UR9, UR7 ;  /* 0x00000009ff078299 */ /* 0x000fe40008011607 */
[----:B----4-:R-:W-:Y:S02]  /*5ae0*/  @!UP0 UISETP.NE.AND UP2, UPT, UR5, 0x1, UPT ;  /* 0x000000010500888c */ /* 0x010fe4000bf45270 */
[----:B---3--:R-:W-:Y:S02]  /*5af0*/  @!UP0 USHF.R.U32.HI UR4, URZ, UR4, UR13 ;  /* 0x00000004ff048299 */ /* 0x008fe4000801160d */
[----:B------:R-:W-:Y:S02]  /*5b00*/  @!UP0 USEL UR7, UR43, UR7, !UP2 ;  /* 0x000000072b078287 */ /* 0x000fe4000d000000 */
[----:B------:R-:W-:Y:S04]  /*5b10*/  @!UP0 USEL UR6, UR42, UR4, !UP1 ;  /* 0x000000042a068287 */ /* 0x000fe8000c800000 */
[----:B------:R-:W-:Y:S02]  /*5b20*/  @!UP0 UIADD3 UR4, UPT, UPT, -UR7, UR6, URZ ;  /* 0x0000000607048290 */ /* 0x000fe4000fffe1ff */
[----:B------:R-:W-:Y:S02]  /*5b30*/  @!UP0 UIADD3 UR6, UPT, UPT, UR7, -UR6, URZ ;  /* 0x8000000607068290 */ /* 0x000fe4000fffe0ff */
[----:B------:R-:W-:Y:S02]  /*5b40*/  @!UP0 UIMAD UR43, UR4, UR5, UR43 ;  /* 0x00000005042b82a4 */ /* 0x000fe4000f8e022b */
[----:B------:R-:W-:Y:S02]  /*5b50*/  @!UP0 UIMAD UR42, UR6, UR10, UR42 ;  /* 0x0000000a062a82a4 */ /* 0x000fe4000f8e022a */
[----:B------:R-:W-:Y:S09]  /*5b60*/  ULOP3.LUT UP0, URZ, UR56, 0x1b0, URZ, 0xc0, !UPT ;  /* 0x000001b038ff7892 */ /* 0x000ff2000f80c0ff */
[----:B------:R-:W-:Y:S05]  /*5b70*/  BRA.U !UP0, `(.L_x_104) ;  /* 0x0000000108407547 */ /* 0x000fea000b800000 */
[----:B------:R-:W2:Y:S01]  /*5b80*/  LDCU.64 UR8, c[0x4][0x80] ;  /* 0x01001000ff0877ac */ /* 0x000ea20008000a00 */
[----:B------:R-:W-:Y:S01]  /*5b90*/  MOV R3, 0x0 ;  /* 0x0000000000037802 */ /* 0x000fe20000000f00 */
[----:B------:R-:W-:Y:S02]  /*5ba0*/  HFMA2 R12, -RZ, RZ, 0, 5.9604644775390625e-08 ;  /* 0x00000001ff0c7431 */ /* 0x000fe400000001ff */
[----:B------:R-:W-:Y:S02]  /*5bb0*/  IMAD.MOV.U32 R8, RZ, RZ, 0x70 ;  /* 0x00000070ff087424 */ /* 0x000fe400078e00ff */
[----:B------:R-:W-:Y:S01]  /*5bc0*/  IMAD.MOV.U32 R13, RZ, RZ, RZ ;  /* 0x000000ffff0d7224 */ /* 0x000fe200078e00ff */
[----:B------:R-:W3:Y:S01]  /*5bd0*/  LDCU.64 UR6, c[0x4][0x88] ;  /* 0x01001100ff0677ac */ /* 0x000ee20008000a00 */
[----:B------:R-:W4:Y:S01]  /*5be0*/  LDC.64 R2, c[0x4][R3] ;  /* 0x0100000003027b82 */ /* 0x000f220000000a00 */
[----:B------:R-:W1:Y:S01]  /*5bf0*/  LDCU.64 UR4, c[0x4][0x8] ;  /* 0x01000100ff0477ac */ /* 0x000e620008000a00 */
[----:B--2---:R-:W-:Y:S01]  /*5c00*/  MOV R5, UR9 ;  /* 0x0000000900057c02 */ /* 0x004fe20008000f00 */
[----:B------:R-:W-:Y:S01]  /*5c10*/  IMAD.U32 R4, RZ, RZ, UR8 ;  /* 0x00000008ff047e24 */ /* 0x000fe2000f8e00ff */
[----:B---3--:R-:W-:Y:S01]  /*5c20*/  MOV R7, UR7 ;  /* 0x0000000700077c02 */ /* 0x008fe20008000f00 */
[----:B------:R-:W-:Y:S01]  /*5c30*/  IMAD.U32 R6, RZ, RZ, UR6 ;  /* 0x00000006ff067e24 */ /* 0x000fe2000f8e00ff */
[----:B-1----:R-:W-:Y:S01]  /*5c40*/  MOV R11, UR5 ;  /* 0x00000005000b7c02 */ /* 0x002fe20008000f00 */
[----:B------:R-:W-:Y:S02]  /*5c50*/  IMAD.U32 R10, RZ, RZ, UR4 ;  /* 0x00000004ff0a7e24 */ /* 0x000fe4000f8e00ff */
[----:B------:R-:W-:Y:S07]  /*5c60*/  LEPC R20, `(.L_x_104) ;  /* 0x000000001014794e */ /* 0x000fee0000000000 */
[----:B----45:R-:W-:Y:S05]  /*5c70*/  CALL.ABS.NOINC R2 ;  /* 0x0000000002007343 */ /* 0x030fea0003c00000 */
.L_x_104:
[----:B------:R-:W-:Y:S01]  /*5c80*/  LOP3.LUT P0, RZ, R154, 0x1b0, RZ, 0xc0, !PT ;  /* 0x000001b09aff7812 */ /* 0x000fe2000780c0ff */
[----:B------:R-:W-:Y:S11]  /*5c90*/  BSSY.RECONVERGENT B6, `(.L_x_105) ;  /* 0x0000013000067945 */ /* 0x000ff60003800200 */
[----:B------:R-:W-:Y:S01]  /*5ca0*/  @!UPT UIADD3 URZ, UPT, UPT, URZ, URZ, URZ ;  /* 0x000000fffffff290 */ /* 0x000fe2000fffe0ff */
[----:B------:R-:W-:Y:S05]  /*5cb0*/  @!P0 BRA `(.L_x_106) ;  /* 0x0000000000408947 */ /* 0x000fea0003800000 */
        /* <DEDUP_REMOVED lines=16> */
.L_x_106:
[----:B------:R-:W-:Y:S05]  /*5dc0*/  BSYNC.RECONVERGENT B6 ;  /* 0x0000000000067941 */ /* 0x000fea0003800200 */
.L_x_105:
[----:B------:R-:W-:Y:S02]  /*5dd0*/  ISETP.NE.U32.AND P0, PT, R134, RZ, PT ;  /* 0x000000ff8600720c */ /* 0x000fe40003f05070 */
[C---:B------:R-:W-:Y:S02]  /*5de0*/  ISETP.NE.U32.AND P2, PT, R140.reuse, RZ, PT ;  /* 0x000000ff8c00720c */ /* 0x040fe40003f45070 */
[----:B------:R-:W-:Y:S02]  /*5df0*/  ISETP.NE.AND.EX P0, PT, R135, RZ, PT, P0 ;  /* 0x000000ff8700720c */ /* 0x000fe40003f05300 */
[----:B------:R-:W-:Y:S02]  /*5e00*/  ISETP.NE.U32.AND P4, PT, R140, RZ, PT ;  /* 0x000000ff8c00720c */ /* 0x000fe40003f85070 */
[C---:B------:R-:W-:Y:S02]  /*5e10*/  ISETP.NE.AND.EX P2, PT, R141.reuse, RZ, P0, P2 ;  /* 0x000000ff8d00720c */ /* 0x040fe40000745320 */
[----:B------:R-:W-:Y:S02]  /*5e20*/  ISETP.NE.AND.EX P4, PT, R141, RZ, PT, P4 ;  /* 0x000000ff8d00720c */ /* 0x000fe40003f85340 */
[----:B------:R-:W-:Y:S02]  /*5e30*/  ISETP.NE.U32.AND P5, PT, R138, RZ, PT ;  /* 0x000000ff8a00720c */ /* 0x000fe40003fa5070 */
[----:B------:R-:W-:Y:S02]  /*5e40*/  PLOP3.LUT P0, PT, PT, PT, PT, 0x8, 0x80 ;  /* 0x000000000080781c */ /* 0x000fe40003f0e170 */
[----:B------:R-:W-:Y:S05]  /*5e50*/  ISETP.NE.AND.EX P5, PT, R139, RZ, PT, P5 ;  /* 0x000000ff8b00720c */ /* 0x000fea0003fa5350 */
[----:B------:R-:W-:Y:S02]  /*5e60*/  @!P2 ISETP.NE.U32.AND P1, PT, R134, RZ, PT ;  /* 0x000000ff8600a20c */ /* 0x000fe40003f25070 */
[----:B------:R-:W-:Y:S02]  /*5e70*/  @!P2 PLOP3.LUT P0, PT, P4, PT, PT, 0x80, 0x8 ;  /* 0x000000000008a81c */ /* 0x000fe4000270f070 */
[----:B------:R-:W-:Y:S01]  /*5e80*/  @!P2 ISETP.NE.AND.EX P1, PT, R135, RZ, PT, P1 ;  /* 0x000000ff8700a20c */ /* 0x000fe20003f25310 */
[----:B------:R-:W-:Y:S01]  /*5e90*/  @!UPT UIADD3 URZ, UPT, UPT, URZ, URZ, URZ ;  /* 0x000000fffffff290 */ /* 0x000fe2000fffe0ff */
[----:B------:R-:W-:Y:S11]  /*5ea0*/  @!P4 BRA `(.L_x_107) ;  /* 0x00000000002cc947 */ /* 0x000ff60003800000 */
[----:B------:R-:W-:Y:S01]  /*5eb0*/  ISETP.NE.U32.AND P3, PT, R134, RZ, PT ;  /* 0x000000ff8600720c */ /* 0x000fe20003f65070 */
[----:B------:R-:W-:Y:S03]  /*5ec0*/  IMAD.MOV.U32 R147, RZ, RZ, 0x1 ;  /* 0x00000001ff937424 */ /* 0x000fe600078e00ff */
[----:B------:R-:W-:Y:S11]  /*5ed0*/  ISETP.NE.AND.EX P3, PT, R135, RZ, PT, P3 ;  /* 0x000000ff8700720c */ /* 0x000ff60003f65330 */
[----:B------:R-:W-:Y:S02]  /*5ee0*/  @!UPT UIADD3 URZ, UPT, UPT, URZ, URZ, URZ ;  /* 0x000000fffffff290 */ /* 0x000fe4000fffe0ff */
[----:B------:R-:W2:Y:S01]  /*5ef0*/  @P3 LDC.64 R2, c[0x0][0x888] ;  /* 0x00022200ff023b82 */ /* 0x000ea20000000a00 */
[----:B-1----:R-:W-:Y:S04]  /*5f00*/  @P3 IMAD R0, R140, UR36, RZ ;  /* 0x000000248c003c24 */ /* 0x002fe8000f8e02ff */
[----:B--2---:R-:W-:Y:S04]  /*5f10*/  @P3 IMAD.WIDE R2, R0, 0x4, R2 ;  /* 0x0000000400023825 */ /* 0x004fe800078e0202 */
[----:B------:R-:W-:Y:S01]  /*5f20*/  HFMA2 R0, -RZ, RZ, 0, 5.9604644775390625e-08 ;  /* 0x00000001ff007431 */ /* 0x000fe200000001ff */
[----:B-----5:R2:W5:Y:S04]  /*5f30*/  @P3 LDG.E R72, desc[UR52][R2.64] ;  /* 0x0000003402483981 */ /* 0x020568000c1e1900 */
[----:B------:R-:W-:Y:S01]  /*5f40*/  @!P3 PRMT R147, R0, 0x7610, R147 ;  /* 0x000076100093b816 */ /* 0x000fe20000000093 */
[----:B--2---:R-:W3:Y:S06]  /*5f50*/  @!P3 LDC R72, c[0x0][0x880] ;  /* 0x00022000ff48bb82 */ /* 0x004eec0000000800 */
.L_x_107:
[----:B------:R-:W-:Y:S05]  /*5f60*/  @!P5 BRA `(.L_x_108) ;  /* 0x000000000020d947 */ /* 0x000fea0003800000 */
[----:B------:R-:W-:Y:S04]  /*5f70*/  ISETP.NE.U32.AND P3, PT, R136, RZ, PT ;  /* 0x000000ff8800720c */ /* 0x000fe80003f65070 */
[----:B------:R-:W-:Y:S11]  /*5f80*/  ISETP.NE.AND.EX P3, PT, R137, RZ, PT, P3 ;  /* 0x000000ff8900720c */ /* 0x000ff60003f65330 */
[----:B------:R-:W-:Y:S02]  /*5f90*/  @!UPT UIADD3 URZ, UPT, UPT, URZ, URZ, URZ ;  /* 0x000000fffffff290 */ /* 0x000fe4000fffe0ff */
[----:B------:R-:W2:Y:S01]  /*5fa0*/  @P3 LDC.64 R2, c[0x0][0x8a8] ;  /* 0x00022a00ff023b82 */ /* 0x000ea20000000a00 */
[----:B-1----:R-:W-:Y:S04]  /*5fb0*/  @P3 IMAD R0, R138, UR36, RZ ;  /* 0x000000248a003c24 */ /* 0x002fe8000f8e02ff */
[----:B--2---:R-:W-:Y:S05]  /*5fc0*/  @P3 IMAD.WIDE R2, R0, 0x4, R2 ;  /* 0x0000000400023825 */ /* 0x004fea00078e0202 */
[----:B-----5:R2:W5:Y:S02]  /*5fd0*/  @P3 LDG.E R70, desc[UR52][R2.64] ;  /* 0x0000003402463981 */ /* 0x020564000c1e1900 */
[----:B--2---:R-:W4:Y:S02]  /*5fe0*/  @!P3 LDC R70, c[0x0][0x8a0] ;  /* 0x00022800ff46bb82 */ /* 0x004f240000000800 */
.L_x_108:
[----:B---3-5:R-:W-:Y:S01]  /*5ff0*/  @!P2 ISETP.NE.AND P3, PT, R72, RZ, PT ;  /* 0x000000ff4800a20c */ /* 0x028fe20003f65270 */
[----:B------:R-:W-:Y:S01]  /*6000*/  BSSY B1, `(.L_x_109) ;  /* 0x000003f000017945 */ /* 0x000fe20003800000 */
[----:B------:R-:W-:Y:S02]  /*6010*/  @!P2 SEL R2, RZ, 0xffffffff, P1 ;  /* 0xffffffffff02a807 */ /* 0x000fe40000800000 */
[----:B------:R-:W-:Y:S02]  /*6020*/  CS2R R90, SRZ ;  /* 0x00000000005a7805 */ /* 0x000fe4000001ff00 */
[----:B-1----:R-:W-:Y:S02]  /*6030*/  @!P2 SEL R0, RZ, 0xffffffff, P3 ;  /* 0xffffffffff00a807 */ /* 0x002fe40001800000 */
[----:B------:R-:W-:Y:S02]  /*6040*/  CS2R R88, SRZ ;  /* 0x0000000000587805 */ /* 0x000fe4000001ff00 */
[----:B------:R-:W-:Y:S02]  /*6050*/  @!P2 LOP3.LUT P1, RZ, R147, 0xff, RZ, 0xc0, !PT ;  /* 0x000000ff93ffa812 */ /* 0x000fe4000782c0ff */
[----:B------:R-:W-:Y:S02]  /*6060*/  CS2R R86, SRZ ;  /* 0x0000000000567805 */ /* 0x000fe4000001ff00 */
[----:B------:R-:W-:Y:S02]  /*6070*/  LEA R149, R68, UR57, 0x3 ;  /* 0x0000003944957c11 */ /* 0x000fe4000f8e18ff */
[----:B------:R-:W-:Y:S02]  /*6080*/  CS2R R84, SRZ ;  /* 0x0000000000547805 */ /* 0x000fe4000001ff00 */
[----:B------:R-:W-:Y:S01]  /*6090*/  @P0 SEL R0, R2, R0, !P1 ;  /* 0x0000000002000207 */ /* 0x000fe20004800000 */
[----:B------:R-:W-:Y:S01]  /*60a0*/  IMAD R2, R68, 0x40, R69 ;  /* 0x0000004044027824 */ /* 0x000fe200078e0245 */
[----:B------:R-:W-:Y:S02]  /*60b0*/  SHF.L.U32 R4, R153, 0x1f, RZ ;  /* 0x0000001f99047819 */ /* 0x000fe400000006ff */
[----:B------:R-:W-:Y:S02]  /*60c0*/  CS2R R82, SRZ ;  /* 0x0000000000527805 */ /* 0x000fe4000001ff00 */
[----:B------:R-:W-:Y:S02]  /*60d0*/  @!P2 LOP3.LUT R0, R0, 0x1, RZ, 0xc0, !PT ;  /* 0x000000010000a812 */ /* 0x000fe400078ec0ff */
[----:B------:R-:W-:Y:S02]  /*60e0*/  CS2R R80, SRZ ;  /* 0x0000000000507805 */ /* 0x000fe4000001ff00 */
[----:B------:R-:W-:Y:S02]  /*60f0*/  PLOP3.LUT P5, PT, PT, PT, PT, 0x8, 0x80 ;  /* 0x000000000080781c */ /* 0x000fe40003fae170 */
[----:B------:R-:W-:Y:S02]  /*6100*/  CS2R R18, SRZ ;  /* 0x0000000000127805 */ /* 0x000fe4000001ff00 */
[----:B------:R-:W-:Y:S02]  /*6110*/  ISETP.NE.U32.OR P2, PT, R0, 0x1, P2 ;  /* 0x000000010000780c */ /* 0x000fe40001745470 */
[----:B------:R-:W-:Y:S11]  /*6120*/  CS2R R16, SRZ ;  /* 0x0000000000107805 */ /* 0x000ff6000001ff00 */
[----:B------:R-:W-:Y:S04]  /*6130*/  @P2 SHF.L.U32 R0, R151, 0x1f, RZ ;  /* 0x0000001f97002819 */ /* 0x000fe800000006ff */
[----:B------:R-:W1:Y:S01]  /*6140*/  @P2 SYNCS.PHASECHK.TRANS64.TRYWAIT P0, [UR57+0xa0], R0 ;  /* 0x0000a000ff0025a7 */ /* 0x000e620008001139 */
[----:B------:R2:W3:Y:S01]  /*6150*/  SYNCS.PHASECHK.TRANS64.TRYWAIT P3, [R149+URZ+0xe0], R4 ;  /* 0x0000e004950075a7 */ /* 0x0004e200080611ff */
[----:B-1----:R-:W-:Y:S01]  /*6160*/  @P2 PLOP3.LUT P5, PT, P0, PT, PT, 0x8, 0x80 ;  /* 0x000000000080281c */ /* 0x002fe200007ae170 */
[----:B------:R-:W-:Y:S01]  /*6170*/  @!UPT UIADD3 URZ, UPT, UPT, URZ, URZ, URZ ;  /* 0x000000fffffff290 */ /* 0x000fe2000fffe0ff */
[----:B--23--:R-:W-:Y:S11]  /*6180*/  @!P2 BRA `(.L_x_110) ;  /* 0x000000000098a947 */ /* 0x00cff60003800000 */
[----:B------:R-:W-:Y:S01]  /*6190*/  ISETP.NE.U32.AND P0, PT, R134, RZ, PT ;  /* 0x000000ff8600720c */ /* 0x000fe20003f05070 */
[----:B------:R-:W-:Y:S01]  /*61a0*/  BSSY B0, `(.L_x_111) ;  /* 0x0000016000007945 */ /* 0x000fe20003800000 */
[----:B------:R-:W-:Y:S02]  /*61b0*/  ISETP.NE.AND P2, PT, R72, RZ, PT ;  /* 0x000000ff4800720c */ /* 0x000fe40003f45270 */
[----:B------:R-:W-:Y:S02]  /*61c0*/  CS2R R18, SRZ ;  /* 0x0000000000127805 */ /* 0x000fe4000001ff00 */
[----:B------:R-:W-:Y:S02]  /*61d0*/  ISETP.NE.AND.EX P0, PT, R135, RZ, PT, P0 ;  /* 0x000000ff8700720c */ /* 0x000fe40003f05300 */
[----:B------:R-:W-:Y:S02]  /*61e0*/  CS2R R16, SRZ ;  /* 0x0000000000107805 */ /* 0x000fe4000001ff00 */
[----:B------:R-:W-:Y:S02]  /*61f0*/  LOP3.LUT P1, RZ, R147, 0xff, RZ, 0xc0, !PT ;  /* 0x000000ff93ff7812 */ /* 0x000fe4000782c0ff */
[----:B------:R-:W-:Y:S02]  /*6200*/  CS2R R82, SRZ ;  /* 0x0000000000527805 */ /* 0x000fe4000001ff00 */
[----:B------:R-:W-:Y:S02]  /*6210*/  SEL R0, RZ, 0xffffffff, P2 ;  /* 0xffffffffff007807 */ /* 0x000fe40001000000 */
[----:B------:R-:W-:Y:S02]  /*6220*/  CS2R R80, SRZ ;  /* 0x0000000000507805 */ /* 0x000fe4000001ff00 */
[----:B------:R-:W-:Y:S02]  /*6230*/  SEL R3, RZ, 0xffffffff, P0 ;  /* 0xffffffffff037807 */ /* 0x000fe40000000000 */
[----:B------:R-:W-:Y:S02]  /*6240*/  CS2R R86, SRZ ;  /* 0x0000000000567805 */ /* 0x000fe4000001ff00 */
[----:B------:R-:W-:Y:S02]  /*6250*/  CS2R R84, SRZ ;  /* 0x0000000000547805 */ /* 0x000fe4000001ff00 */
[----:B------:R-:W-:Y:S02]  /*6260*/  CS2R R90, SRZ ;  /* 0x00000000005a7805 */ /* 0x000fe4000001ff00 */
[----:B------:R-:W-:Y:S02]  /*6270*/  @P4 SEL R0, R3, R0, !P1 ;  /* 0x0000000003004207 */ /* 0x000fe40004800000 */
[----:B------:R-:W-:Y:S02]  /*6280*/  CS2R R88, SRZ ;  /* 0x0000000000587805 */ /* 0x000fe4000001ff00 */
[----:B------:R-:W-:Y:S04]  /*6290*/  LOP3.LUT R0, R0, 0x1, RZ, 0xc0, !PT ;  /* 0x0000000100007812 */ /* 0x000fe800078ec0ff */
[----:B------:R-:W-:Y:S01]  /*62a0*/  ISETP.NE.U32.AND P0, PT, R0, 0x1, PT ;  /* 0x000000010000780c */ /* 0x000fe20003f05070 */
[----:B------:R-:W-:Y:S01]  /*62b0*/  @!UPT UIADD3 URZ, UPT, UPT, URZ, URZ, URZ ;  /* 0x000000fffffff290 */ /* 0x000fe2000fffe0ff */
[----:B------:R-:W-:Y:S11]  /*62c0*/  @!P5 BRA `(.L_x_112) ;  /* 0x00000000000cd947 */ /* 0x000ff60003800000 */
[----:B------:R-:W-:Y:S04]  /*62d0*/  SHF.L.U32 R3, R151, 0x1f, RZ ;  /* 0x0000001f97037819 */ /* 0x000fe800000006ff */
[----:B------:R-:W1:Y:S02]  /*62e0*/  SYNCS.PHASECHK.TRANS64.TRYWAIT P1, [UR57+0xa0], R3 ;  /* 0x0000a003ff0075a7 */ /* 0x000e640008021139 */
[----:B-1----:R-:W-:Y:S05]  /*62f0*/  @!P1 BRA `(.L_x_113) ;  /* 0x0000002000789947 */ /* 0x002fea0003800000 */
.L_x_112:
[----:B------:R-:W-:Y:S05]  /*6300*/  BSYNC B0 ;  /* 0x0000000000007941 */ /* 0x000fea0003800000 */
.L_x_111:
[----:B------:R2:W3:Y:S01]  /*6310*/  @P0 LDS.128 R16, [R146+UR57+0x200] ;  /* 0x0002003992100984 */ /* 0x0004e20008000c00 */
[----:B------:R-:W-:Y:S01]  /*6320*/  UIADD3 UR4, UPT, UPT, UR57, 0xa8, URZ ;  /* 0x000000a839047890 */ /* 0x000fe2000fffe0ff */
[----:B------:R-:W-:Y:S02]  /*6330*/  LOP3.LUT R151, R151, 0x1, RZ, 0x3c, !PT ;  /* 0x0000000197977812 */ /* 0x000fe400078e3cff */
[----:B------:R2:W1:Y:S01]  /*6340*/  @P0 LDS.128 R80, [R145+0x200] ;  /* 0x0002000091500984 */ /* 0x0004620000000c00 */
[----:B------:R-:W-:Y:S03]  /*6350*/  UPRMT UR4, UR54, 0x654, UR4 ;  /* 0x0000065436047896 */ /* 0x000fe60008000004 */
[----:B------:R2:W1:Y:S04]  /*6360*/  @P0 LDS.128 R84, [R144+0x200] ;  /* 0x0002000090540984 */ /* 0x0004680000000c00 */
[----:B------:R2:W1:Y:S01]  /*6370*/  @P0 LDS.128 R88, [R143+0x200] ;  /* 0x000200008f580984 */ /* 0x0004620000000c00 */
[----:B------:R-:W-:Y:S01]  /*6380*/  @!PT LDS RZ, [RZ] ;  /* 0x00000000fffff984 */ /* 0x000fe20000000800 */
[----:B------:R-:W-:Y:S01]  /*6390*/  @!PT LDS RZ, [RZ] ;  /* 0x00000000fffff984 */ /* 0x000fe20000000800 */
[----:B------:R-:W-:Y:S01]  /*63a0*/  @!PT LDS RZ, [RZ] ;  /* 0x00000000fffff984 */ /* 0x000fe20000000800 */
[----:B------:R-:W-:Y:S01]  /*63b0*/  @!PT LDS RZ, [RZ] ;  /* 0x00000000fffff984 */ /* 0x000fe20000000800 */
[----:B------:R5:W-:Y:S06]  /*63c0*/  MEMBAR.ALL.CTA ;  /* 0x0000000000007992 */ /* 0x000bec0000008000 */
[----:B-----5:R-:W5:Y:S02]  /*63d0*/  FENCE.VIEW.ASYNC.S ;  /* 0x00000000000073c6 */ /* 0x020f640000000000 */
[----:B-----5:R-:W-:Y:S01]  /*63e0*/  SYNCS.ARRIVE.TRANS64.RED.A1T0 RZ, [UR4], RZ ;  /* 0x000000ffffff79a7 */ /* 0x020fe20008100404 */
.L_x_110:
[----:B------:R-:W-:Y:S05]  /*63f0*/  BSYNC B1 ;  /* 0x0000000000017941 */ /* 0x000fea0003800000 */
.L_x_109:
[----:B-1----:R-:W-:Y:S04]  /*6400*/  SHF.R.U32.HI R0, RZ, 0x15, R2 ;  /* 0x00000015ff007819 */ /* 0x002fe80000011602 */
[----:B------:R-:W-:Y:S01]  /*6410*/  LOP3.LUT P0, RZ, R0, 0x3, R148, 0x48, !PT ;  /* 0x0000000300ff7812 */ /* 0x000fe20007804894 */
[----:B------:R-:W-:Y:S01]  /*6420*/  @!UPT UIADD3 URZ, UPT, UPT, URZ, URZ, URZ ;  /* 0x000000fffffff290 */ /* 0x000fe2000fffe0ff */
[----:B------:R-:W-:Y:S11]  /*6430*/  @P3 BRA `(.L_x_114) ;  /* 0x0000000000083947 */ /* 0x000ff60003800000 */
[----:B------:R-:W1:Y:S02]  /*6440*/  SYNCS.PHASECHK.TRANS64.TRYWAIT P1, [R149+URZ+0xe0], R4 ;  /* 0x0000e004950075a7 */ /* 0x000e6400080211ff */
[----:B-1----:R-:W-:Y:S05]  /*6450*/  @!P1 BRA `(.L_x_115) ;  /* 0x0000002000389947 */ /* 0x002fea0003800000 */
.L_x_114:
[----:B------:R-:W-:Y:S05]  /*6460*/  @!P0 BRA `(.L_x_116) ;  /* 0x0000000000408947 */ /* 0x000fea0003800000 */
[----:B------:R-:W1:Y:S01]  /*6470*/  LDCU.64 UR8, c[0x4][0x70] ;  /* 0x01000e00ff0877ac */ /* 0x000e620008000a00 */
[----:B------:R-:W-:Y:S01]  /*6480*/  MOV R15, 0x0 ;  /* 0x00000000000f7802 */ /* 0x000fe20000000f00 */
[----:B------:R-:W-:Y:S02]  /*6490*/  HFMA2 R12, -RZ, RZ, 0, 5.9604644775390625e-08 ;  /* 0x00000001ff0c7431 */ /* 0x000fe400000001ff */
[----:B------:R-:W-:Y:S02]  /*64a0*/  IMAD.MOV.U32 R8, RZ, RZ, 0x192 ;  /* 0x00000192ff087424 */ /* 0x000fe400078e00ff */
[----:B------:R-:W-:Y:S01]  /*64b0*/  IMAD.MOV.U32 R13, RZ, RZ, RZ ;  /* 0x000000ffff0d7224 */ /* 0x000fe200078e00ff */
[----:B------:R-:W5:Y:S01]  /*64c0*/  LDCU.64 UR6, c[0x4][0x78] ;  /* 0x01000f00ff0677ac */ /* 0x000f620008000a00 */
[----:B------:R-:W2:Y:S01]  /*64d0*/  LDC.64 R14, c[0x4][R15] ;  /* 0x010000000f0e7b82 */ /* 0x000ea20000000a00 */
[----:B------:R-:W3:Y:S01]  /*64e0*/  LDCU.64 UR4, c[0x4][0x10] ;  /* 0x01000200ff0477ac */ /* 0x000ee20008000a00 */
[----:B-1----:R-:W-:Y:S01]  /*64f0*/  MOV R5, UR9 ;  /* 0x0000000900057c02 */ /* 0x002fe20008000f00 */
[----:B------:R-:W-:Y:S01]  /*6500*/  IMAD.U32 R4, RZ, RZ, UR8 ;  /* 0x00000008ff047e24 */ /* 0x000fe2000f8e00ff */
[----:B-----5:R-:W-:Y:S01]  /*6510*/  MOV R7, UR7 ;  /* 0x0000000700077c02 */ /* 0x020fe20008000f00 */
[----:B------:R-:W-:Y:S01]  /*6520*/  IMAD.U32 R6, RZ, RZ, UR6 ;  /* 0x00000006ff067e24 */ /* 0x000fe2000f8e00ff */
[----:B---3--:R-:W-:Y:S01]  /*6530*/  MOV R11, UR5 ;  /* 0x00000005000b7c02 */ /* 0x008fe20008000f00 */
[----:B------:R-:W-:Y:S02]  /*6540*/  IMAD.U32 R10, RZ, RZ, UR4 ;  /* 0x00000004ff0a7e24 */ /* 0x000fe4000f8e00ff */
[----:B------:R-:W-:Y:S07]  /*6550*/  LEPC R20, `(.L_x_116) ;  /* 0x000000001014794e */ /* 0x000fee0000000000 */
[----:B--2-4-:R-:W-:Y:S05]  /*6560*/  CALL.ABS.NOINC R14 ;  /* 0x000000000e007343 */ /* 0x014fea0003c00000 */
.L_x_116:
[----:B------:R-:W-:Y:S01]  /*6570*/  LOP3.LUT P0, RZ, R142, 0x60, RZ, 0xc0, !PT ;  /* 0x000000608eff7812 */ /* 0x000fe2000780c0ff */
[----:B------:R-:W-:Y:S05]  /*6580*/  WARPSYNC.ALL ;  /* 0x0000000000007948 */ /* 0x000fea0003800000 */
[----:B------:R-:W-:Y:S01]  /*6590*/  R2UR UR4, R2 ;  /* 0x00000000020472ca */ /* 0x000fe200000e0000 */
[----:B---3--:R-:W-:Y:S01]  /*65a0*/  IMAD.U32 R129, R18, 0x10000, RZ ;  /* 0x0001000012817824 */ /* 0x008fe200078e00ff */
[----:B------:R-:W-:Y:S01]  /*65b0*/  PRMT R71, R16, 0x8880, RZ ;  /* 0x0000888010477816 */ /* 0x000fe200000000ff */
[----:B------:R-:W-:Y:S01]  /*65c0*/  IMAD.SHL.U32 R92, R90, 0x100, RZ ;  /* 0x000001005a5c7824 */ /* 0x000fe200078e00ff */
[C---:B------:R-:W-:Y:S01]  /*65d0*/  SHF.L.U32 R73, R16.reuse, 0x10, RZ ;  /* 0x0000001010497819 */ /* 0x040fe200000006ff */
[----:B------:R-:W-:Y:S01]  /*65e0*/  IMAD.U32 R114, R83, 0x10000, RZ ;  /* 0x0001000053727824 */ /* 0x000fe200078e00ff */
[----:B------:R-:W-:Y:S01]  /*65f0*/  SHF.L.U32 R74, R16, 0x8, RZ ;  /* 0x00000008104a7819 */ /* 0x000fe200000006ff */
[----:B------:R-:W-:Y:S01]  /*6600*/  IMAD.U32 R103, R88, 0x10000, RZ ;  /* 0x0001000058677824 */ /* 0x000fe200078e00ff */
[----:B------:R-:W-:Y:S01]  /*6610*/  SHF.R.S32.HI R75, RZ, 0x18, R16 ;  /* 0x00000018ff4b7819 */ /* 0x000fe20000011410 */
[----:B------:R-:W-:Y:S01]  /*6620*/  IMAD.SHL.U32 R122, R80, 0x100, RZ ;  /* 0x00000100507a7824 */ /* 0x000fe200078e00ff */
[----:B------:R-:W-:Y:S01]  /*6630*/  PRMT R133, R17, 0x8880, RZ ;  /* 0x0000888011857816 */ /* 0x000fe200000000ff */
[----:B------:R-:W-:Y:S01]  /*6640*/  IMAD.SHL.U32 R107, R85, 0x100, RZ ;  /* 0x00000100556b7824 */ /* 0x000fe200078e00ff */
[C---:B------:R-:W-:Y:S01]  /*6650*/  SHF.L.U32 R132, R17.reuse, 0x10, RZ ;  /* 0x0000001011847819 */ /* 0x040fe200000006ff */
[----:B------:R-:W-:Y:S01]  /*6660*/  BSSY.RECONVERGENT B0, `(.L_x_117) ;  /* 0x0000122000007945 */ /* 0x000fe20003800200 */
[----:B------:R-:W-:Y:S02]  /*6670*/  SHF.L.U32 R131, R17, 0x8, RZ ;  /* 0x0000000811837819 */ /* 0x000fe400000006ff */
[----:B------:R-:W-:Y:S02]  /*6680*/  SHF.R.S32.HI R76, RZ, 0x18, R17 ;  /* 0x00000018ff4c7819 */ /* 0x000fe40000011411 */
[C---:B------:R-:W-:Y:S02]  /*6690*/  PRMT R130, R18.reuse, 0x8880, RZ ;  /* 0x0000888012827816 */ /* 0x040fe400000000ff */
[----:B------:R-:W-:Y:S02]  /*66a0*/  SHF.L.U32 R128, R18, 0x8, RZ ;  /* 0x0000000812807819 */ /* 0x000fe400000006ff */
[----:B------:R-:W-:Y:S02]  /*66b0*/  SHF.R.S32.HI R77, RZ, 0x18, R18 ;  /* 0x00000018ff4d7819 */ /* 0x000fe40000011412 */
[C---:B------:R-:W-:Y:S02]  /*66c0*/  PRMT R127, R19.reuse, 0x8880, RZ ;  /* 0x00008880137f7816 */ /* 0x040fe400000000ff */
[C---:B------:R-:W-:Y:S02]  /*66d0*/  SHF.L.U32 R126, R19.reuse, 0x10, RZ ;  /* 0x00000010137e7819 */ /* 0x040fe400000006ff */
[----:B------:R-:W-:Y:S02]  /*66e0*/  SHF.L.U32 R125, R19, 0x8, RZ ;  /* 0x00000008137d7819 */ /* 0x000fe400000006ff */
[----:B------:R-:W-:Y:S02]  /*66f0*/  SHF.R.S32.HI R78, RZ, 0x18, R19 ;  /* 0x00000018ff4e7819 */ /* 0x000fe40000011413 */
[----:B------:R-:W1:Y:S01]  /*6700*/  LDTM.x64 R4, tmem[UR4] ;  /* 0x00000004000479ee */ /* 0x000e620008340000 */
[----:B------:R-:W-:Y:S01]  /*6710*/  NOP ;  /* 0x0000000000007918 */ /* 0x000fe20000000000 */
[----:B------:R-:W-:Y:S02]  /*6720*/  IADD3 R149, PT, PT, R149, 0x100, RZ ;  /* 0x0000010095957810 */ /* 0x000fe40007ffe0ff */
[----:B------:R-:W-:Y:S02]  /*6730*/  SHF.R.S32.HI R73, RZ, 0x18, R73 ;  /* 0x00000018ff497819 */ /* 0x000fe40000011449 */
[----:B------:R-:W-:Y:S02]  /*6740*/  LOP3.LUT R149, R149, 0xfefffff8, RZ, 0xc0, !PT ;  /* 0xfefffff895957812 */ /* 0x000fe400078ec0ff */
[C---:B------:R-:W-:Y:S02]  /*6750*/  PRMT R94, R90.reuse, 0x8880, RZ ;  /* 0x000088805a5e7816 */ /* 0x040fe400000000ff */
[----:B-1----:R1:W-:Y:S01]  /*6760*/  SYNCS.ARRIVE.TRANS64.RED.A1T0 RZ, [R149+URZ], RZ ;  /* 0x000000ff95ff79a7 */ /* 0x0023e200081004ff */
[----:B------:R-:W-:Y:S02]  /*6770*/  SHF.L.U32 R93, R90, 0x10, RZ ;  /* 0x000000105a5d7819 */ /* 0x000fe400000006ff */
[----:B------:R-:W-:Y:S02]  /*6780*/  SHF.R.S32.HI R74, RZ, 0x18, R74 ;  /* 0x00000018ff4a7819 */ /* 0x000fe4000001144a */
[C---:B------:R-:W-:Y:S02]  /*6790*/  PRMT R124, R80.reuse, 0x8880, RZ ;  /* 0x00008880507c7816 */ /* 0x040fe400000000ff */
[----:B------:R-:W-:Y:S02]  /*67a0*/  SHF.L.U32 R123, R80, 0x10, RZ ;  /* 0x00000010507b7819 */ /* 0x000fe400000006ff */
[C---:B------:R-:W-:Y:S02]  /*67b0*/  PRMT R121, R81.reuse, 0x8880, RZ ;  /* 0x0000888051797816 */ /* 0x040fe400000000ff */
[----:B------:R-:W-:Y:S02]  /*67c0*/  SHF.R.S32.HI R79, RZ, 0x18, R80 ;  /* 0x00000018ff4f7819 */ /* 0x000fe40000011450 */
[----:B------:R-:W-:Y:S01]  /*67d0*/  SHF.L.U32 R120, R81, 0x10, RZ ;  /* 0x0000001051787819 */ /* 0x000fe200000006ff */
[C---:B----4-:R-:W-:Y:S01]  /*67e0*/  IMAD R0, R70.reuse, R4, RZ ;  /* 0x0000000446007224 */ /* 0x050fe200078e02ff */
[----:B------:R-:W-:Y:S01]  /*67f0*/  SHF.R.S32.HI R4, RZ, 0x18, R132 ;  /* 0x00000018ff047819 */ /* 0x000fe20000011484 */
[C---:B------:R-:W-:Y:S01]  /*6800*/  IMAD R2, R70.reuse, R5, RZ ;  /* 0x0000000546027224 */ /* 0x040fe200078e02ff */
[----:B------:R-:W-:Y:S01]  /*6810*/  SHF.R.S32.HI R5, RZ, 0x18, R131 ;  /* 0x00000018ff057819 */ /* 0x000fe20000011483 */
[----:B------:R-:W-:Y:S01]  /*6820*/  IMAD R3, R70, R6, RZ ;  /* 0x0000000646037224 */ /* 0x000fe200078e02ff */
[----:B------:R-:W-:Y:S01]  /*6830*/  PRMT R118, R82, 0x8880, RZ ;  /* 0x0000888052767816 */ /* 0x000fe200000000ff */
[-C--:B------:R-:W-:Y:S01]  /*6840*/  IMAD R0, R71, R72.reuse, R0 ;  /* 0x0000004847007224 */ /* 0x080fe200078e0200 */
[----:B------:R-:W-:Y:S01]  /*6850*/  SHF.R.S32.HI R80, RZ, 0x18, R81 ;  /* 0x00000018ff507819 */ /* 0x000fe20000011451 */
[----:B------:R-:W-:Y:S01]  /*6860*/  IMAD R7, R70, R7, RZ ;  /* 0x0000000746077224 */ /* 0x000fe200078e02ff */
[----:B------:R-:W-:Y:S01]  /*6870*/  SHF.L.U32 R117, R82, 0x10, RZ ;  /* 0x0000001052757819 */ /* 0x000fe200000006ff */
[-C--:B------:R-:W-:Y:S01]  /*6880*/  IMAD R2, R73, R72.reuse, R2 ;  /* 0x0000004849027224 */ /* 0x080fe200078e0202 */
[----:B------:R-:W-:Y:S01]  /*6890*/  PRMT R115, R83, 0x8880, RZ ;  /* 0x0000888053737816 */ /* 0x000fe200000000ff */
[-C--:B------:R-:W-:Y:S01]  /*68a0*/  IMAD R3, R74, R72.reuse, R3 ;  /* 0x000000484a037224 */ /* 0x080fe200078e0203 */
[----:B------:R-:W-:Y:S01]  /*68b0*/  SHF.R.S32.HI R74, RZ, 0x18, R90 ;  /* 0x00000018ff4a7819 */ /* 0x000fe2000001145a */
[----:B------:R-:W-:Y:S01]  /*68c0*/  IMAD R7, R75, R72, R7 ;  /* 0x000000484b077224 */ /* 0x000fe200078e0207 */
[----:B------:R-:W-:Y:S01]  /*68d0*/  PRMT R112, R84, 0x8880, RZ ;  /* 0x0000888054707816 */ /* 0x000fe200000000ff */
[----:B------:R-:W-:Y:S01]  /*68e0*/  IMAD R8, R70, R8, RZ ;  /* 0x0000000846087224 */ /* 0x000fe200078e02ff */
[----:B------:R-:W-:Y:S01]  /*68f0*/  SHF.L.U32 R111, R84, 0x10, RZ ;  /* 0x00000010546f7819 */ /* 0x000fe200000006ff */
[C---:B------:R-:W-:Y:S01]  /*6900*/  IMAD R9, R70.reuse, R9, RZ ;  /* 0x0000000946097224 */ /* 0x040fe200078e02ff */
[----:B------:R-:W-:Y:S01]  /*6910*/  I2IP.S8.S32.SAT R90, R7, R3, RZ ;  /* 0x00000003075a7239 */ /* 0x000fe200000014ff */
[C---:B------:R-:W-:Y:S01]  /*6920*/  IMAD R10, R70.reuse, R10, RZ ;  /* 0x0000000a460a7224 */ /* 0x040fe200078e02ff */
[----:B------:R-:W-:Y:S01]  /*6930*/  MOV R3, R133 ;  /* 0x0000008500037202 */ /* 0x000fe20000000f00 */
[C---:B------:R-:W-:Y:S01]  /*6940*/  IMAD R11, R70.reuse, R11, RZ ;  /* 0x0000000b460b7224 */ /* 0x040fe200078e02ff */
[C---:B------:R-:W-:Y:S01]  /*6950*/  PRMT R109, R85.reuse, 0x8880, RZ ;  /* 0x00008880556d7816 */ /* 0x040fe200000000ff */
[----:B------:R-:W-:Y:S01]  /*6960*/  IMAD R6, R70, R19, RZ ;  /* 0x0000001346067224 */ /* 0x000fe200078e02ff */
[----:B------:R-:W-:Y:S01]  /*6970*/  SHF.L.U32 R108, R85, 0x10, RZ ;  /* 0x00000010556c7819 */ /* 0x000fe200000006ff */
[----:B------:R-:W-:Y:S01]  /*6980*/  IMAD R8, R3, R72, R8 ;  /* 0x0000004803087224 */ /* 0x000fe200078e0208 */
[----:B------:R-:W-:Y:S01]  /*6990*/  MOV R3, R130 ;  /* 0x0000008200037202 */ /* 0x000fe20000000f00 */
[----:B------:R-:W-:Y:S01]  /*69a0*/  IMAD R9, R4, R72, R9 ;  /* 0x0000004804097224 */ /* 0x000fe200078e0209 */
[----:B------:R-:W-:Y:S01]  /*69b0*/  SHF.R.S32.HI R4, RZ, 0x18, R129 ;  /* 0x00000018ff047819 */ /* 0x000fe20000011481 */
[----:B------:R-:W-:Y:S01]  /*69c0*/  IMAD R19, R70, R24, RZ ;  /* 0x0000001846137224 */ /* 0x000fe200078e02ff */
[----:B------:R-:W-:Y:S01]  /*69d0*/  PRMT R106, R86, 0x8880, RZ ;  /* 0x00008880566a7816 */ /* 0x000fe200000000ff */
[----:B------:R-:W-:Y:S01]  /*69e0*/  IMAD R10, R5, R72, R10 ;  /* 0x00000048050a7224 */ /* 0x000fe200078e020a */
[----:B------:R-:W-:Y:S01]  /*69f0*/  SHF.R.S32.HI R5, RZ, 0x18, R128 ;  /* 0x00000018ff057819 */ /* 0x000fe20000011480 */
[----:B------:R-:W-:Y:S01]  /*6a00*/  IMAD R12, R70, R12, RZ ;  /* 0x0000000c460c7224 */ /* 0x000fe200078e02ff */
[----:B------:R-:W-:Y:S01]  /*6a10*/  SHF.L.U32 R104, R86, 0x10, RZ ;  /* 0x0000001056687819 */ /* 0x000fe200000006ff */
[C---:B------:R-:W-:Y:S01]  /*6a20*/  IMAD R24, R70.reuse, R29, RZ ;  /* 0x0000001d46187224 */ /* 0x040fe200078e02ff */
[C---:B------:R-:W-:Y:S01]  /*6a30*/  PRMT R100, R87.reuse, 0x8880, RZ ;  /* 0x0000888057647816 */ /* 0x040fe200000000ff */
[----:B------:R-:W-:Y:S01]  /*6a40*/  IMAD R29, R70, R34, RZ ;  /* 0x00000022461d7224 */ /* 0x000fe200078e02ff */
[----:B------:R-:W-:Y:S01]  /*6a50*/  SHF.L.U32 R99, R87, 0x10, RZ ;  /* 0x0000001057637819 */ /* 0x000fe200000006ff */
[----:B------:R-:W-:Y:S01]  /*6a60*/  IMAD R11, R76, R72, R11 ;  /* 0x000000484c0b7224 */ /* 0x000fe200078e020b */
[----:B------:R-:W-:Y:S01]  /*6a70*/  PRMT R105, R88, 0x8880, RZ ;  /* 0x0000888058697816 */ /* 0x000fe200000000ff */
[C---:B------:R-:W-:Y:S01]  /*6a80*/  IMAD R13, R70.reuse, R13, RZ ;  /* 0x0000000d460d7224 */ /* 0x040fe200078e02ff */
[----:B------:R-:W-:Y:S01]  /*6a90*/  PRMT R97, R89, 0x8880, RZ ;  /* 0x0000888059617816 */ /* 0x000fe200000000ff */
[C---:B------:R-:W-:Y:S01]  /*6aa0*/  IMAD R34, R70.reuse, R39, RZ ;  /* 0x0000002746227224 */ /* 0x040fe200078e02ff */
[----:B------:R-:W-:Y:S01]  /*6ab0*/  I2IP.S8.S32.SAT R11, R11, R10, RZ ;  /* 0x0000000a0b0b7239 */ /* 0x000fe200000014ff */
[C---:B------:R-:W-:Y:S01]  /*6ac0*/  IMAD R39, R70.reuse, R44, RZ ;  /* 0x0000002c46277224 */ /* 0x040fe200078e02ff */
[----:B------:R-:W-:Y:S01]  /*6ad0*/  SHF.R.S32.HI R71, RZ, 0x18, R88 ;  /* 0x00000018ff477819 */ /* 0x000fe20000011458 */
[C---:B------:R-:W-:Y:S01]  /*6ae0*/  IMAD R14, R70.reuse, R14, RZ ;  /* 0x0000000e460e7224 */ /* 0x040fe200078e02ff */
[----:B------:R-:W-:Y:S01]  /*6af0*/  SHF.L.U32 R96, R89, 0x10, RZ ;  /* 0x0000001059607819 */ /* 0x000fe200000006ff */
[----:B------:R-:W-:Y:S01]  /*6b00*/  IMAD R12, R3, R72, R12 ;  /* 0x00000048030c7224 */ /* 0x000fe200078e020c */
[----:B------:R-:W-:Y:S01]  /*6b10*/  SHF.R.S32.HI R73, RZ, 0x18, R89 ;  /* 0x00000018ff497819 */ /* 0x000fe20000011459 */
[C---:B------:R-:W-:Y:S01]  /*6b20*/  IMAD R44, R70.reuse, R49, RZ ;  /* 0x00000031462c7224 */ /* 0x040fe200078e02ff */
[----:B------:R-:W-:Y:S01]  /*6b30*/  SHF.R.S32.HI R75, RZ, 0x18, R91 ;  /* 0x00000018ff4b7819 */ /* 0x000fe2000001145b */
[C---:B------:R-:W-:Y:S01]  /*6b40*/  IMAD R49, R70.reuse, R54, RZ ;  /* 0x0000003646317224 */ /* 0x040fe200078e02ff */
[----:B------:R-:W-:Y:S01]  /*6b50*/  SHF.L.U32 R119, R81, 0x8, RZ ;  /* 0x0000000851777819 */ /* 0x000fe200000006ff */
[----:B------:R-:W-:Y:S01]  /*6b60*/  IMAD R15, R70, R15, RZ ;  /* 0x0000000f460f7224 */ /* 0x000fe200078e02ff */
[----:B------:R-:W-:Y:S01]  /*6b70*/  SHF.R.S32.HI R81, RZ, 0x18, R82 ;  /* 0x00000018ff517819 */ /* 0x000fe20000011452 */
[----:B------:R-:W-:Y:S01]  /*6b80*/  IMAD R13, R4, R72, R13 ;  /* 0x00000048040d7224 */ /* 0x000fe200078e020d */
[----:B------:R-:W-:Y:S01]  /*6b90*/  SHF.L.U32 R116, R82, 0x8, RZ ;  /* 0x0000000852747819 */ /* 0x000fe200000006ff */
[C---:B------:R-:W-:Y:S01]  /*6ba0*/  IMAD R7, R70.reuse, R20, RZ ;  /* 0x0000001446077224 */ /* 0x040fe200078e02ff */
[----:B------:R-:W-:Y:S01]  /*6bb0*/  SHF.R.S32.HI R82, RZ, 0x18, R83 ;  /* 0x00000018ff527819 */ /* 0x000fe20000011453 */
[C---:B------:R-:W-:Y:S01]  /*6bc0*/  IMAD R54, R70.reuse, R59, RZ ;  /* 0x0000003b46367224 */ /* 0x040fe200078e02ff */
[----:B------:R-:W-:Y:S01]  /*6bd0*/  SHF.L.U32 R113, R83, 0x8, RZ ;  /* 0x0000000853717819 */ /* 0x000fe200000006ff */
[C---:B------:R-:W-:Y:S01]  /*6be0*/  IMAD R20, R70.reuse, R25, RZ ;  /* 0x0000001946147224 */ /* 0x040fe200078e02ff */
[----:B------:R-:W-:Y:S01]  /*6bf0*/  SHF.R.S32.HI R83, RZ, 0x18, R84 ;  /* 0x00000018ff537819 */ /* 0x000fe20000011454 */
[----:B------:R-:W-:Y:S01]  /*6c00*/  IMAD R59, R70, R64, RZ ;  /* 0x00000040463b7224 */ /* 0x000fe200078e02ff */
[----:B------:R-:W-:Y:S01]  /*6c10*/  I2IP.S8.S32.SAT R64, R2, R0, R90 ;  /* 0x0000000002407239 */ /* 0x000fe2000000145a */
[----:B------:R-:W-:Y:S01]  /*6c20*/  IMAD R14, R5, R72, R14 ;  /* 0x00000048050e7224 */ /* 0x000fe200078e020e */
[----:B------:R-:W-:Y:S01]  /*6c30*/  SHF.R.S32.HI R0, RZ, 0x18, R126 ;  /* 0x00000018ff007819 */ /* 0x000fe2000001147e */
[C---:B------:R-:W-:Y:S01]  /*6c40*/  IMAD R3, R70.reuse, R16, RZ ;  /* 0x0000001046037224 */ /* 0x040fe200078e02ff */
[----:B------:R-:W-:Y:S01]  /*6c50*/  SHF.R.S32.HI R2, RZ, 0x18, R125 ;  /* 0x00000018ff027819 */ /* 0x000fe2000001147d */
[----:B------:R-:W-:Y:S01]  /*6c60*/  IMAD R25, R70, R30, RZ ;  /* 0x0000001e46197224 */ /* 0x000fe200078e02ff */
[----:B------:R-:W-:Y:S01]  /*6c70*/  SHF.L.U32 R110, R84, 0x8, RZ ;  /* 0x00000008546e7819 */ /* 0x000fe200000006ff */
[----:B------:R-:W-:Y:S01]  /*6c80*/  IMAD.MOV.U32 R10, RZ, RZ, R127 ;  /* 0x000000ffff0a7224 */ /* 0x000fe200078e007f */
[----:B------:R-:W-:Y:S01]  /*6c90*/  SHF.R.S32.HI R84, RZ, 0x18, R85 ;  /* 0x00000018ff547819 */ /* 0x000fe20000011455 */
[----:B------:R-:W-:Y:S01]  /*6ca0*/  IMAD R30, R70, R35, RZ ;  /* 0x00000023461e7224 */ /* 0x000fe200078e02ff */
[----:B------:R-:W-:Y:S01]  /*6cb0*/  SHF.R.S32.HI R85, RZ, 0x18, R86 ;  /* 0x00000018ff557819 */ /* 0x000fe20000011456 */
[----:B------:R-:W-:Y:S01]  /*6cc0*/  IMAD R15, R77, R72, R15 ;  /* 0x000000484d0f7224 */ /* 0x000fe200078e020f */
[----:B------:R-:W-:Y:S01]  /*6cd0*/  SHF.L.U32 R101, R86, 0x8, RZ ;  /* 0x0000000856657819 */ /* 0x000fe200000006ff */
[C---:B------:R-:W-:Y:S01]  /*6ce0*/  IMAD R4, R70.reuse, R17, RZ ;  /* 0x0000001146047224 */ /* 0x040fe200078e02ff */
[----:B------:R-:W-:Y:S01]  /*6cf0*/  SHF.R.S32.HI R86, RZ, 0x18, R87 ;  /* 0x00000018ff567819 */ /* 0x000fe20000011457 */
[C---:B------:R-:W-:Y:S01]  /*6d00*/  IMAD R35, R70.reuse, R40, RZ ;  /* 0x0000002846237224 */ /* 0x040fe200078e02ff */
[----:B------:R-:W-:Y:S01]  /*6d10*/  I2IP.S8.S32.SAT R14, R15, R14, RZ ;  /* 0x0000000e0f0e7239 */ /* 0x000fe200000014ff */
[C---:B------:R-:W-:Y:S01]  /*6d20*/  IMAD R40, R70.reuse, R45, RZ ;  /* 0x0000002d46287224 */ /* 0x040fe200078e02ff */
[----:B------:R-:W-:Y:S01]  /*6d30*/  SHF.L.U32 R98, R87, 0x8, RZ ;  /* 0x0000000857627819 */ /* 0x000fe200000006ff */
[----:B------:R-:W-:Y:S01]  /*6d40*/  IMAD R5, R70, R18, RZ ;  /* 0x0000001246057224 */ /* 0x000fe200078e02ff */
[----:B------:R-:W-:Y:S01]  /*6d50*/  SHF.L.U32 R102, R88, 0x8, RZ ;  /* 0x0000000858667819 */ /* 0x000fe200000006ff */
[----:B------:R-:W-:Y:S01]  /*6d60*/  IMAD R45, R70, R50, RZ ;  /* 0x00000032462d7224 */ /* 0x000fe200078e02ff */
[----:B------:R-:W-:Y:S01]  /*6d70*/  SHF.L.U32 R88, R91, 0x10, RZ ;  /* 0x000000105b587819 */ /* 0x000fe200000006ff */
[----:B------:R-:W-:Y:S01]  /*6d80*/  IMAD R3, R10, R72, R3 ;  /* 0x000000480a037224 */ /* 0x000fe200078e0203 */
[----:B------:R-:W-:Y:S01]  /*6d90*/  SHF.L.U32 R95, R89, 0x8, RZ ;  /* 0x00000008595f7819 */ /* 0x000fe200000006ff */
[C---:B------:R-:W-:Y:S01]  /*6da0*/  IMAD R50, R70.reuse, R55, RZ ;  /* 0x0000003746327224 */ /* 0x040fe200078e02ff */
[C---:B------:R-:W-:Y:S01]  /*6db0*/  PRMT R89, R91.reuse, 0x8880, RZ ;  /* 0x000088805b597816 */ /* 0x040fe200000000ff */
[----:B------:R-:W-:Y:S01]  /*6dc0*/  IMAD R55, R70, R60, RZ ;  /* 0x0000003c46377224 */ /* 0x000fe200078e02ff */
[----:B------:R-:W-:Y:S01]  /*6dd0*/  SHF.L.U32 R87, R91, 0x8, RZ ;  /* 0x000000085b577819 */ /* 0x000fe200000006ff */
[----:B------:R-:W-:Y:S01]  /*6de0*/  IMAD R4, R0, R72, R4 ;  /* 0x0000004800047224 */ /* 0x000fe200078e0204 */
[----:B------:R-:W-:Y:S01]  /*6df0*/  MOV R0, R124 ;  /* 0x0000007c00007202 */ /* 0x000fe20000000f00 */
[----:B------:R-:W-:Y:S01]  /*6e00*/  IMAD R60, R70, R65, RZ ;  /* 0x00000041463c7224 */ /* 0x000fe200078e02ff */
[----:B------:R-:W-:Y:S01]  /*6e10*/  I2IP.S8.S32.SAT R65, R9, R8, R11 ;  /* 0x0000000809417239 */ /* 0x000fe2000000140b */
[-C--:B------:R-:W-:Y:S01]  /*6e20*/  IMAD R5, R2, R72.reuse, R5 ;  /* 0x0000004802057224 */ /* 0x080fe200078e0205 */
[----:B------:R-:W-:Y:S01]  /*6e30*/  SHF.R.S32.HI R8, RZ, 0x18, R123 ;  /* 0x00000018ff087819 */ /* 0x000fe2000001147b */
[----:B------:R-:W-:Y:S01]  /*6e40*/  IMAD R16, R70, R21, RZ ;  /* 0x0000001546107224 */ /* 0x000fe200078e02ff */
[----:B------:R-:W-:Y:S01]  /*6e50*/  SHF.R.S32.HI R2, RZ, 0x18, R120 ;  /* 0x00000018ff027819 */ /* 0x000fe20000011478 */
[----:B------:R-:W-:Y:S01]  /*6e60*/  IMAD R6, R78, R72, R6 ;  /* 0x000000484e067224 */ /* 0x000fe200078e0206 */
[----:B------:R-:W-:Y:S01]  /*6e70*/  SHF.R.S32.HI R9, RZ, 0x18, R122 ;  /* 0x00000018ff097819 */ /* 0x000fe2000001147a */
[----:B------:R-:W-:Y:S01]  /*6e80*/  IMAD R17, R70, R22, RZ ;  /* 0x0000001646117224 */ /* 0x000fe200078e02ff */
[----:B------:R-:W-:Y:S01]  /*6e90*/  IADD3 R68, PT, PT, R68, 0x1, RZ ;  /* 0x0000000144447810 */ /* 0x000fe20007ffe0ff */
[-C--:B------:R-:W-:Y:S01]  /*6ea0*/  IMAD R7, R0, R72.reuse, R7 ;  /* 0x0000004800077224 */ /* 0x080fe200078e0207 */
[----:B------:R-:W-:Y:S01]  /*6eb0*/  I2IP.S8.S32.SAT R5, R6, R5, RZ ;  /* 0x0000000506057239 */ /* 0x000fe200000014ff */
[----:B------:R-:W-:Y:S01]  /*6ec0*/  IMAD R18, R70, R23, RZ ;  /* 0x0000001746127224 */ /* 0x000fe200078e02ff */
[----:B------:R-:W-:Y:S01]  /*6ed0*/  MOV R0, R121 ;  /* 0x0000007900007202 */ /* 0x000fe20000000f00 */
[-C--:B------:R-:W-:Y:S01]  /*6ee0*/  IMAD R16, R8, R72.reuse, R16 ;  /* 0x0000004808107224 */ /* 0x080fe200078e0210 */
[----:B------:R-:W-:Y:S01]  /*6ef0*/  SHF.R.S32.HI R8, RZ, 0x18, R119 ;  /* 0x00000018ff087819 */ /* 0x000fe20000011477 */
[-C--:B------:R-:W-:Y:S02]  /*6f00*/  IMAD R17, R9, R72.reuse, R17 ;  /* 0x0000004809117224 */ /* 0x080fe400078e0211 */
[----:B------:R-:W-:Y:S02]  /*6f10*/  IMAD R18, R79, R72, R18 ;  /* 0x000000484f127224 */ /* 0x000fe400078e0212 */
[----:B------:R-:W-:Y:S02]  /*6f20*/  IMAD R21, R70, R26, RZ ;  /* 0x0000001a46157224 */ /* 0x000fe400078e02ff */
[----:B------:R-:W-:Y:S01]  /*6f30*/  IMAD R19, R0, R72, R19 ;  /* 0x0000004800137224 */ /* 0x000fe200078e0213 */
[----:B------:R-:W-:Y:S01]  /*6f40*/  I2IP.S8.S32.SAT R17, R18, R17, RZ ;  /* 0x0000001112117239 */ /* 0x000fe200000014ff */
[----:B------:R-:W-:Y:S01]  /*6f50*/  IMAD R22, R70, R27, RZ ;  /* 0x0000001b46167224 */ /* 0x000fe200078e02ff */
[----:B------:R-:W-:Y:S01]  /*6f60*/  MOV R0, R118 ;  /* 0x0000007600007202 */ /* 0x000fe20000000f00 */
[----:B------:R-:W-:Y:S01]  /*6f70*/  IMAD R20, R2, R72, R20 ;  /* 0x0000004802147224 */ /* 0x000fe200078e0214 */
[----:B------:R-:W-:Y:S01]  /*6f80*/  I2IP.S8.S32.SAT R16, R16, R7, R17 ;  /* 0x0000000710107239 */ /* 0x000fe20000001411 */
[----:B------:R-:W-:Y:S01]  /*6f90*/  IMAD R23, R70, R28, RZ ;  /* 0x0000001c46177224 */ /* 0x000fe200078e02ff */
[----:B------:R-:W-:Y:S01]  /*6fa0*/  SHF.R.S32.HI R2, RZ, 0x18, R117 ;  /* 0x00000018ff027819 */ /* 0x000fe20000011475 */
[----:B------:R-:W-:Y:S02]  /*6fb0*/  IMAD R21, R8, R72, R21 ;  /* 0x0000004808157224 */ /* 0x000fe400078e0215 */
[----:B------:R-:W-:Y:S02]  /*6fc0*/  IMAD R27, R70, R32, RZ ;  /* 0x00000020461b7224 */ /* 0x000fe400078e02ff */
[----:B------:R-:W-:Y:S02]  /*6fd0*/  IMAD R22, R80, R72, R22 ;  /* 0x0000004850167224 */ /* 0x000fe400078e0216 */
[C---:B------:R-:W-:Y:S02]  /*6fe0*/  IMAD R32, R70.reuse, R37, RZ ;  /* 0x0000002546207224 */ /* 0x040fe400078e02ff */
[----:B------:R-:W-:Y:S01]  /*6ff0*/  IMAD R37, R70, R42, RZ ;  /* 0x0000002a46257224 */ /* 0x000fe200078e02ff */
[----:B------:R-:W-:Y:S01]  /*7000*/  I2IP.S8.S32.SAT R17, R22, R21, RZ ;  /* 0x0000001516117239 */ /* 0x000fe200000014ff */
[----:B------:R-:W-:Y:S01]  /*7010*/  IMAD R23, R0, R72, R23 ;  /* 0x0000004800177224 */ /* 0x000fe200078e0217 */
[----:B------:R-:W-:Y:S01]  /*7020*/  SHF.R.S32.HI R0, RZ, 0x18, R116 ;  /* 0x00000018ff007819 */ /* 0x000fe20000011474 */
[----:B------:R-:W-:Y:S01]  /*7030*/  IMAD R42, R70, R47, RZ ;  /* 0x0000002f462a7224 */ /* 0x000fe200078e02ff */
[----:B------:R-:W-:Y:S01]  /*7040*/  I2IP.S8.S32.SAT R17, R20, R19, R17 ;  /* 0x0000001314117239 */ /* 0x000fe20000001411 */
[C---:B------:R-:W-:Y:S02]  /*7050*/  IMAD R47, R70.reuse, R52, RZ ;  /* 0x00000034462f7224 */ /* 0x040fe400078e02ff */
[C---:B------:R-:W-:Y:S02]  /*7060*/  IMAD R52, R70.reuse, R57, RZ ;  /* 0x0000003946347224 */ /* 0x040fe400078e02ff */
[C---:B------:R-:W-:Y:S02]  /*7070*/  IMAD R26, R70.reuse, R31, RZ ;  /* 0x0000001f461a7224 */ /* 0x040fe400078e02ff */
[----:B------:R-:W-:Y:S02]  /*7080*/  IMAD R57, R70, R62, RZ ;  /* 0x0000003e46397224 */ /* 0x000fe400078e02ff */
[-C--:B------:R-:W-:Y:S01]  /*7090*/  IMAD R24, R2, R72.reuse, R24 ;  /* 0x0000004802187224 */ /* 0x080fe200078e0218 */
[----:B------:R-:W-:Y:S01]  /*70a0*/  MOV R2, R115 ;  /* 0x0000007300027202 */ /* 0x000fe20000000f00 */
[----:B------:R-:W-:Y:S01]  /*70b0*/  IMAD R62, R70, R67, RZ ;  /* 0x00000043463e7224 */ /* 0x000fe200078e02ff */
[----:B------:R-:W-:Y:S01]  /*70c0*/  I2IP.S8.S32.SAT R67, R4, R3, R5 ;  /* 0x0000000304437239 */ /* 0x000fe20000001405 */
[-C--:B------:R-:W-:Y:S01]  /*70d0*/  IMAD R25, R0, R72.reuse, R25 ;  /* 0x0000004800197224 */ /* 0x080fe200078e0219 */
[----:B------:R-:W-:Y:S01]  /*70e0*/  SHF.R.S32.HI R3, RZ, 0x18, R114 ;  /* 0x00000018ff037819 */ /* 0x000fe20000011472 */
[----:B------:R-:W-:Y:S01]  /*70f0*/  IMAD R28, R70, R33, RZ ;  /* 0x00000021461c7224 */ /* 0x000fe200078e02ff */
[----:B------:R-:W-:Y:S01]  /*7100*/  SHF.R.S32.HI R4, RZ, 0x18, R113 ;  /* 0x00000018ff047819 */ /* 0x000fe20000011471 */
[-C--:B------:R-:W-:Y:S02]  /*7110*/  IMAD R26, R81, R72.reuse, R26 ;  /* 0x00000048511a7224 */ /* 0x080fe400078e021a */
[-C--:B------:R-:W-:Y:S01]  /*7120*/  IMAD R27, R2, R72.reuse, R27 ;  /* 0x00000048021b7224 */ /* 0x080fe200078e021b */
[----:B------:R-:W-:Y:S01]  /*7130*/  SHF.R.S32.HI R2, RZ, 0x18, R111 ;  /* 0x00000018ff027819 */ /* 0x000fe2000001146f */
[----:B------:R-:W-:Y:S01]  /*7140*/  IMAD R28, R3, R72, R28 ;  /* 0x00000048031c7224 */ /* 0x000fe200078e021c */
[----:B------:R-:W-:Y:S01]  /*7150*/  I2IP.S8.S32.SAT R18, R26, R25, RZ ;  /* 0x000000191a127239 */ /* 0x000fe200000014ff */
[----:B------:R-:W-:Y:S01]  /*7160*/  IMAD R31, R70, R36, RZ ;  /* 0x00000024461f7224 */ /* 0x000fe200078e02ff */
[----:B------:R-:W-:Y:S01]  /*7170*/  SHF.R.S32.HI R3, RZ, 0x18, R108 ;  /* 0x00000018ff037819 */ /* 0x000fe2000001146c */
[-C--:B------:R-:W-:Y:S01]  /*7180*/  IMAD R29, R4, R72.reuse, R29 ;  /* 0x00000048041d7224 */ /* 0x080fe200078e021d */
[----:B------:R-:W-:Y:S01]  /*7190*/  I2IP.S8.S32.SAT R18, R24, R23, R18 ;  /* 0x0000001718127239 */ /* 0x000fe20000001412 */
[----:B------:R-:W-:Y:S01]  /*71a0*/  IMAD.MOV.U32 R0, RZ, RZ, R112 ;  /* 0x000000ffff007224 */ /* 0x000fe200078e0070 */
[----:B------:R-:W-:Y:S01]  /*71b0*/  SHF.R.S32.HI R4, RZ, 0x18, R107 ;  /* 0x00000018ff047819 */ /* 0x000fe2000001146b */
[-C--:B------:R-:W-:Y:S02]  /*71c0*/  IMAD R30, R82, R72.reuse, R30 ;  /* 0x00000048521e7224 */ /* 0x080fe400078e021e */
[----:B------:R-:W-:Y:S01]  /*71d0*/  IMAD R31, R0, R72, R31 ;  /* 0x00000048001f7224 */ /* 0x000fe200078e021f */
[----:B------:R-:W-:Y:S01]  /*71e0*/  SHF.R.S32.HI R0, RZ, 0x18, R110 ;  /* 0x00000018ff007819 */ /* 0x000fe2000001146e */
[----:B------:R-:W-:Y:S01]  /*71f0*/  IMAD R33, R70, R38, RZ ;  /* 0x0000002646217224 */ /* 0x000fe200078e02ff */
[----:B------:R-:W-:Y:S01]  /*7200*/  I2IP.S8.S32.SAT R19, R30, R29, RZ ;  /* 0x0000001d1e137239 */ /* 0x000fe200000014ff */
[-C--:B------:R-:W-:Y:S01]  /*7210*/  IMAD R32, R2, R72.reuse, R32 ;  /* 0x0000004802207224 */ /* 0x080fe200078e0220 */
[----:B------:R-:W-:Y:S01]  /*7220*/  MOV R2, R109 ;  /* 0x0000006d00027202 */ /* 0x000fe20000000f00 */
[----:B------:R-:W-:Y:S01]  /*7230*/  IMAD R33, R0, R72, R33 ;  /* 0x0000004800217224 */ /* 0x000fe200078e0221 */
[----:B------:R-:W-:Y:S01]  /*7240*/  I2IP.S8.S32.SAT R19, R28, R27, R19 ;  /* 0x0000001b1c137239 */ /* 0x000fe20000001413 */
[----:B------:R-:W-:Y:S01]  /*7250*/  IMAD R36, R70, R41, RZ ;  /* 0x0000002946247224 */ /* 0x000fe200078e02ff */
[----:B------:R-:W-:Y:S01]  /*7260*/  MOV R0, R106 ;  /* 0x0000006a00007202 */ /* 0x000fe20000000f00 */
[-C--:B------:R-:W-:Y:S02]  /*7270*/  IMAD R34, R83, R72.reuse, R34 ;  /* 0x0000004853227224 */ /* 0x080fe400078e0222 */
[-C--:B------:R-:W-:Y:S01]  /*7280*/  IMAD R35, R2, R72.reuse, R35 ;  /* 0x0000004802237224 */ /* 0x080fe200078e0223 */
[----:B------:R-:W-:Y:S01]  /*7290*/  SHF.R.S32.HI R2, RZ, 0x18, R104 ;  /* 0x00000018ff027819 */ /* 0x000fe20000011468 */
[----:B------:R-:W-:Y:S01]  /*72a0*/  IMAD R38, R70, R43, RZ ;  /* 0x0000002b46267224 */ /* 0x000fe200078e02ff */
[----:B------:R-:W-:Y:S01]  /*72b0*/  I2IP.S8.S32.SAT R33, R34, R33, RZ ;  /* 0x0000002122217239 */ /* 0x000fe200000014ff */
[-C--:B------:R-:W-:Y:S01]  /*72c0*/  IMAD R36, R3, R72.reuse, R36 ;  /* 0x0000004803247224 */ /* 0x080fe200078e0224 */
[----:B------:R-:W-:Y:S01]  /*72d0*/  SHF.R.S32.HI R3, RZ, 0x18, R99 ;  /* 0x00000018ff037819 */ /* 0x000fe20000011463 */
[-C--:B------:R-:W-:Y:S01]  /*72e0*/  IMAD R37, R4, R72.reuse, R37 ;  /* 0x0000004804257224 */ /* 0x080fe200078e0225 */
[----:B------:R-:W-:Y:S01]  /*72f0*/  I2IP.S8.S32.SAT R32, R32, R31, R33 ;  /* 0x0000001f20207239 */ /* 0x000fe20000001421 */
[-C--:B------:R-:W-:Y:S01]  /*7300*/  IMAD R38, R84, R72.reuse, R38 ;  /* 0x0000004854267224 */ /* 0x080fe200078e0226 */
[----:B------:R-:W-:Y:S01]  /*7310*/  SHF.R.S32.HI R4, RZ, 0x18, R98 ;  /* 0x00000018ff047819 */ /* 0x000fe20000011462 */
[----:B------:R-:W-:Y:S01]  /*7320*/  IMAD R39, R0, R72, R39 ;  /* 0x0000004800277224 */ /* 0x000fe200078e0227 */
[----:B------:R-:W-:Y:S01]  /*7330*/  SHF.R.S32.HI R0, RZ, 0x18, R101 ;  /* 0x00000018ff007819 */ /* 0x000fe20000011465 */
[----:B------:R-:W-:Y:S01]  /*7340*/  IMAD R41, R70, R46, RZ ;  /* 0x0000002e46297224 */ /* 0x000fe200078e02ff */
[----:B------:R-:W-:Y:S01]  /*7350*/  I2IP.S8.S32.SAT R37, R38, R37, RZ ;  /* 0x0000002526257239 */ /* 0x000fe200000014ff */
[----:B------:R-:W-:Y:S01]  /*7360*/  IMAD R40, R2, R72, R40 ;  /* 0x0000004802287224 */ /* 0x000fe200078e0228 */
[----:B------:R-:W-:Y:S01]  /*7370*/  MOV R2, R100 ;  /* 0x0000006400027202 */ /* 0x000fe20000000f00 */
[----:B------:R-:W-:Y:S01]  /*7380*/  IMAD R43, R70, R48, RZ ;  /* 0x00000030462b7224 */ /* 0x000fe200078e02ff */
[----:B------:R-:W-:Y:S01]  /*7390*/  I2IP.S8.S32.SAT R33, R36, R35, R37 ;  /* 0x0000002324217239 */ /* 0x000fe20000001425 */
[-C--:B------:R-:W-:Y:S01]  /*73a0*/  IMAD R41, R0, R72.reuse, R41 ;  /* 0x0000004800297224 */ /* 0x080fe200078e0229 */
        /* <DEDUP_REMOVED lines=10> */
[----:B------:R-:W-:Y:S01]  /*7450*/  IMAD R48, R70, R53, RZ ;  /* 0x0000003546307224 */ /* 0x000fe200078e02ff */
[----:B------:R-:W-:Y:S01]  /*7460*/  SHF.R.S32.HI R4, RZ, 0x18, R87 ;  /* 0x00000018ff047819 */ /* 0x000fe20000011457 */
[-C--:B------:R-:W-:Y:S02]  /*7470*/  IMAD R46, R86, R72.reuse, R46 ;  /* 0x00000048562e7224 */ /* 0x080fe400078e022e */
[-C--:B------:R-:W-:Y:S02]  /*7480*/  IMAD R47, R0, R72.reuse, R47 ;  /* 0x00000048002f7224 */ /* 0x080fe400078e022f */
[----:B------:R-:W-:Y:S01]  /*7490*/  IMAD R48, R2, R72, R48 ;  /* 0x0000004802307224 */ /* 0x000fe200078e0230 */
[----:B------:R-:W-:Y:S01]  /*74a0*/  SHF.R.S32.HI R2, RZ, 0x18, R96 ;  /* 0x00000018ff027819 */ /* 0x000fe20000011460 */
[----:B------:R-:W-:Y:S01]  /*74b0*/  IMAD R51, R70, R56, RZ ;  /* 0x0000003846337224 */ /* 0x000fe200078e02ff */
[----:B------:R-:W-:Y:S01]  /*74c0*/  I2IP.S8.S32.SAT R35, R46, R45, RZ ;  /* 0x0000002d2e237239 */ /* 0x000fe200000014ff */
[-C--:B------:R-:W-:Y:S01]  /*74d0*/  IMAD R49, R3, R72.reuse, R49 ;  /* 0x0000004803317224 */ /* 0x080fe200078e0231 */
[----:B------:R-:W-:Y:S01]  /*74e0*/  SHF.R.S32.HI R3, RZ, 0x18, R95 ;  /* 0x00000018ff037819 */ /* 0x000fe2000001145f */
[----:B------:R-:W-:Y:S01]  /*74f0*/  IMAD.MOV.U32 R0, RZ, RZ, R97 ;  /* 0x000000ffff007224 */ /* 0x000fe200078e0061 */
[----:B------:R-:W-:Y:S01]  /*7500*/  I2IP.S8.S32.SAT R35, R44, R43, R35 ;  /* 0x0000002b2c237239 */ /* 0x000fe20000001423 */
[-C--:B------:R-:W-:Y:S02]  /*7510*/  IMAD R50, R71, R72.reuse, R50 ;  /* 0x0000004847327224 */ /* 0x080fe400078e0232 */
[----:B------:R-:W-:Y:S01]  /*7520*/  IMAD R51, R0, R72, R51 ;  /* 0x0000004800337224 */ /* 0x000fe200078e0233 */
[----:B------:R-:W-:Y:S01]  /*7530*/  MOV R0, R94 ;  /* 0x0000005e00007202 */ /* 0x000fe20000000f00 */
[----:B------:R-:W-:Y:S01]  /*7540*/  IMAD R53, R70, R58, RZ ;  /* 0x0000003a46357224 */ /* 0x000fe200078e02ff */
[----:B------:R-:W-:Y:S01]  /*7550*/  I2IP.S8.S32.SAT R49, R50, R49, RZ ;  /* 0x0000003132317239 */ /* 0x000fe200000014ff */
[-C--:B------:R-:W-:Y:S01]  /*7560*/  IMAD R52, R2, R72.reuse, R52 ;  /* 0x0000004802347224 */ /* 0x080fe200078e0234 */
[----:B------:R-:W-:Y:S01]  /*7570*/  SHF.R.S32.HI R2, RZ, 0x18, R93 ;  /* 0x00000018ff027819 */ /* 0x000fe2000001145d */
[-C--:B------:R-:W-:Y:S01]  /*7580*/  IMAD R53, R3, R72.reuse, R53 ;  /* 0x0000004803357224 */ /* 0x080fe200078e0235 */
[----:B------:R-:W-:Y:S01]  /*7590*/  SHF.R.S32.HI R3, RZ, 0x18, R88 ;  /* 0x00000018ff037819 */ /* 0x000fe20000011458 */
[----:B------:R-:W-:Y:S01]  /*75a0*/  IMAD R54, R73, R72, R54 ;  /* 0x0000004849367224 */ /* 0x000fe200078e0236 */
[----:B------:R-:W-:Y:S01]  /*75b0*/  I2IP.S8.S32.SAT R48, R48, R47, R49 ;  /* 0x0000002f30307239 */ /* 0x000fe20000001431 */
[C---:B------:R-:W-:Y:S02]  /*75c0*/  IMAD R56, R70.reuse, R61, RZ ;  /* 0x0000003d46387224 */ /* 0x040fe400078e02ff */
[----:B------:R-:W-:Y:S01]  /*75d0*/  IMAD R61, R70, R66, RZ ;  /* 0x00000042463d7224 */ /* 0x000fe200078e02ff */
[----:B------:R-:W-:Y:S01]  /*75e0*/  I2IP.S8.S32.SAT R66, R13, R12, R14 ;  /* 0x0000000c0d427239 */ /* 0x000fe2000000140e */
[-C--:B------:R-:W-:Y:S01]  /*75f0*/  IMAD R55, R0, R72.reuse, R55 ;  /* 0x0000004800377224 */ /* 0x080fe200078e0237 */
[----:B------:R-:W-:Y:S01]  /*7600*/  SHF.R.S32.HI R0, RZ, 0x18, R92 ;  /* 0x00000018ff007819 */ /* 0x000fe2000001145c */
[-C--:B------:R-:W-:Y:S01]  /*7610*/  IMAD R56, R2, R72.reuse, R56 ;  /* 0x0000004802387224 */ /* 0x080fe200078e0238 */
[----:B------:R-:W-:Y:S01]  /*7620*/  MOV R2, R89 ;  /* 0x0000005900027202 */ /* 0x000fe20000000f00 */
[----:B------:R1:W-:Y:S01]  /*7630*/  STS.128 [R146+UR57+0x2200], R64 ;  /* 0x0022004092007988 */ /* 0x0003e20008000c39 */
[----:B------:R-:W-:Y:S01]  /*7640*/  IMAD R58, R70, R63, RZ ;  /* 0x0000003f463a7224 */ /* 0x000fe200078e02ff */
[----:B------:R-:W-:Y:S01]  /*7650*/  I2IP.S8.S32.SAT R49, R54, R53, RZ ;  /* 0x0000003536317239 */ /* 0x000fe200000014ff */
[-C--:B------:R-:W-:Y:S02]  /*7660*/  IMAD R57, R0, R72.reuse, R57 ;  /* 0x0000004800397224 */ /* 0x080fe400078e0239 */
[-C--:B------:R-:W-:Y:S01]  /*7670*/  IMAD R58, R74, R72.reuse, R58 ;  /* 0x000000484a3a7224 */ /* 0x080fe200078e023a */
[----:B------:R-:W-:Y:S01]  /*7680*/  I2IP.S8.S32.SAT R49, R52, R51, R49 ;  /* 0x0000003334317239 */ /* 0x000fe20000001431 */
[-C--:B------:R-:W-:Y:S01]  /*7690*/  IMAD R59, R2, R72.reuse, R59 ;  /* 0x00000048023b7224 */ /* 0x080fe200078e023b */
[----:B------:R1:W-:Y:S01]  /*76a0*/  STS.128 [R145+0x2200], R16 ;  /* 0x0022001091007388 */ /* 0x0003e20000000c00 */
[-C--:B------:R-:W-:Y:S01]  /*76b0*/  IMAD R60, R3, R72.reuse, R60 ;  /* 0x00000048033c7224 */ /* 0x080fe200078e023c */
[----:B------:R-:W-:Y:S01]  /*76c0*/  I2IP.S8.S32.SAT R50, R58, R57, RZ ;  /* 0x000000393a327239 */ /* 0x000fe200000014ff */
[-C--:B------:R-:W-:Y:S02]  /*76d0*/  IMAD R61, R4, R72.reuse, R61 ;  /* 0x00000048043d7224 */ /* 0x080fe400078e023d */
[----:B------:R-:W-:Y:S01]  /*76e0*/  IMAD R62, R75, R72, R62 ;  /* 0x000000484b3e7224 */ /* 0x000fe200078e023e */
[----:B------:R-:W-:Y:S02]  /*76f0*/  I2IP.S8.S32.SAT R50, R56, R55, R50 ;  /* 0x0000003738327239 */ /* 0x000fe40000001432 */
[----:B------:R1:W-:Y:S02]  /*7700*/  STS.128 [R144+0x2200], R32 ;  /* 0x0022002090007388 */ /* 0x0003e40000000c00 */
[----:B------:R-:W-:Y:S04]  /*7710*/  I2IP.S8.S32.SAT R61, R62, R61, RZ ;  /* 0x0000003d3e3d7239 */ /* 0x000fe800000014ff */
[----:B------:R-:W-:Y:S05]  /*7720*/  I2IP.S8.S32.SAT R51, R60, R59, R61 ;  /* 0x0000003b3c337239 */ /* 0x000fea000000143d */
[----:B------:R1:W-:Y:S01]  /*7730*/  STS.128 [R143+0x2200], R48 ;  /* 0x002200308f007388 */ /* 0x0003e20000000c00 */
[----:B------:R-:W-:Y:S01]  /*7740*/  @!PT LDS RZ, [RZ] ;  /* 0x00000000fffff984 */ /* 0x000fe20000000800 */
[----:B------:R-:W-:Y:S01]  /*7750*/  @!PT LDS RZ, [RZ] ;  /* 0x00000000fffff984 */ /* 0x000fe20000000800 */
[----:B------:R-:W-:Y:S01]  /*7760*/  @!PT LDS RZ, [RZ] ;  /* 0x00000000fffff984 */ /* 0x000fe20000000800 */
[----:B------:R-:W-:Y:S01]  /*7770*/  @!PT LDS RZ, [RZ] ;  /* 0x00000000fffff984 */ /* 0x000fe20000000800 */
[----:B------:R3:W-:Y:S07]  /*7780*/  MEMBAR.ALL.CTA ;  /* 0x0000000000007992 */ /* 0x0007ee0000008000 */
[----:B---3--:R-:W3:Y:S02]  /*7790*/  FENCE.VIEW.ASYNC.S ;  /* 0x00000000000073c6 */ /* 0x008ee40000000000 */
[----:B---3--:R-:W-:Y:S06]  /*77a0*/  BAR.SYNC.DEFER_BLOCKING 0x1, 0x80 ;  /* 0x0042000000007b1d */ /* 0x008fec0000010000 */
[----:B------:R-:W-:Y:S05]  /*77b0*/  @P0 BRA `(.L_x_118) ;  /* 0x0000000000300947 */ /* 0x000fea0003800000 */
[----:B------:R-:W-:Y:S02]  /*77c0*/  UIADD3 UR10, UPT, UPT, UR57, 0x2200, URZ ;  /* 0x00002200390a7890 */ /* 0x000fe4000fffe0ff */
[----:B------:R-:W-:Y:S02]  /*77d0*/  UIADD3 UR8, UP0, UPT, UR62, 0x680, URZ ;  /* 0x000006803e087890 */ /* 0x000fe4000ff1e0ff */
[----:B------:R-:W-:Y:S02]  /*77e0*/  USHF.L.U32 UR5, UR51, 0x6, URZ ;  /* 0x0000000633057899 */ /* 0x000fe400080006ff */
[----:B------:R-:W-:Y:S01]  /*77f0*/  MOV R154, UR10 ;  /* 0x0000000a009a7c02 */ /* 0x000fe20008000f00 */
[----:B------:R-:W-:Y:S02]  /*7800*/  USHF.L.U32 UR6, UR50, 0x7, URZ ;  /* 0x0000000732067899 */ /* 0x000fe400080006ff */
[----:B------:R-:W-:Y:S01]  /*7810*/  UIADD3.X UR9, UPT, UPT, URZ, UR63, URZ, UP0, !UPT ;  /* 0x0000003fff097290 */ /* 0x000fe200087fe4ff */
[----:B------:R-:W-:Y:S01]  /*7820*/  R2UR UR4, R154 ;  /* 0x000000009a0472ca */ /* 0x000fe200000e0000 */
[----:B------:R-:W-:Y:S11]  /*7830*/  UMOV UR7, UR36 ;  /* 0x0000002400077c82 */ /* 0x000ff60008000000 */
[----:B------:R-:W-:Y:S01]  /*7840*/  @!UPT UIADD3 URZ, UPT, UPT, URZ, URZ, URZ ;  /* 0x000000fffffff290 */ /* 0x000fe2000fffe0ff */
[----:B------:R3:W-:Y:S01]  /*7850*/  UTMASTG.3D [UR4], [UR8] ;  /* 0x00000004080073b5 */ /* 0x0007e20008010000 */
[----:B------:R0:W-:Y:S01]  /*7860*/  UTMACMDFLUSH ;  /* 0x00000000000079b7 */ /* 0x0001e20000000000 */
[----:B---3--:R-:W-:Y:S04]  /*7870*/  DEPBAR.LE SB0, 0x0 ;  /* 0x000080000000791a */ /* 0x008fe80000000000 */
.L_x_118:
[----:B------:R-:W-:Y:S05]  /*7880*/  BSYNC.RECONVERGENT B0 ;  /* 0x0000000000007941 */ /* 0x000fea0003800200 */
.L_x_117:
[----:B------:R-:W-:Y:S01]  /*7890*/  BAR.SYNC.DEFER_BLOCKING 0x1, 0x80 ;  /* 0x0042000000007b1d */ /* 0x000fe20000010000 */
[----:B------:R-:W-:Y:S01]  /*78a0*/  ISETP.NE.AND P0, PT, R150, 0x2, PT ;  /* 0x000000029600780c */ /* 0x000fe20003f05270 */
[----:B------:R-:W-:Y:S01]  /*78b0*/  UISETP.NE.AND UP0, UPT, UR61, URZ, UPT ;  /* 0x000000ff3d00728c */ /* 0x000fe2000bf05270 */
[----:B------:R-:W-:Y:S01]  /*78c0*/  ISETP.NE.AND P1, PT, R68, 0x4, PT ;  /* 0x000000044400780c */ /* 0x000fe20003f25270 */
[----:B------:R-:W-:Y:S01]  /*78d0*/  UIADD3 UR51, UPT, UPT, UR42, UR48, URZ ;  /* 0x000000302a337290 */ /* 0x000fe2000fffe0ff */
[----:B------:R-:W-:Y:S01]  /*78e0*/  SEL R2, RZ, 0x1, P0 ;  /* 0x00000001ff027807 */ /* 0x000fe20000000000 */
[----:B------:R-:W-:Y:S01]  /*78f0*/  UIADD3 UR50, UPT, UPT, UR43, UR49, URZ ;  /* 0x000000312b327290 */ /* 0x000fe2000fffe0ff */
[----:B------:R-:W-:Y:S02]  /*7900*/  SEL R0, RZ, 0x1, P1 ;  /* 0x00000001ff007807 */ /* 0x000fe40000800000 */
[----:B------:R-:W-:Y:S02]  /*7910*/  LOP3.LUT R152, R152, R2, RZ, 0x3c, !PT ;  /* 0x0000000298987212 */ /* 0x000fe400078e3cff */
[----:B------:R-:W-:Y:S02]  /*7920*/  LOP3.LUT R153, R153, R0, RZ, 0x3c, !PT ;  /* 0x0000000099997212 */ /* 0x000fe400078e3cff */
[----:B------:R-:W-:Y:S02]  /*7930*/  SEL R150, R150, RZ, P0 ;  /* 0x000000ff96967207 */ /* 0x000fe40000000000 */
[----:B------:R-:W-:Y:S01]  /*7940*/  SEL R68, R68, RZ, P1 ;  /* 0x000000ff44447207 */ /* 0x000fe20000800000 */
[----:B------:R-:W-:Y:S01]  /*7950*/  UMOV UR36, UR60 ;  /* 0x0000003c00247c82 */ /* 0x000fe20008000000 */
[----:B------:R-:W-:Y:S05]  /*7960*/  BRA.U UP0, `(.L_x_119) ;  /* 0xffffffdd000c7547 */ /* 0x000fea000b83ffff */
[----:B------:R-:W-:Y:S05]  /*7970*/  EXIT ;  /* 0x000000000000794d */ /* 0x000fea0003800000 */
.L_x_25:
[----:B---3--:R3:W4:Y:S02]  /*7980*/  SYNCS.PHASECHK.TRANS64.TRYWAIT P0, [R0+URZ+0x130], R2 ;  /* 0x00013002000075a7 */ /* 0x00872400080011ff */
[----:B----4-:R-:W-:Y:S05]  /*7990*/  @!P0 NANOSLEEP.SYNCS 0x989680 ;  /* 0x009896800000895d */ /* 0x010fea0003900000 */
[----:B------:R-:W4:Y:S02]  /*79a0*/  @!P0 SYNCS.PHASECHK.TRANS64 P0, [R0+URZ+0x130], R2 ;  /* 0x00013002000085a7 */ /* 0x000f2400080010ff */
[----:B----4-:R-:W-:Y:S05]  /*79b0*/  @!P0 BRA `(.L_x_25) ;  /* 0xfffffffc00f08947 */ /* 0x010fea000383ffff */
[----:B------:R-:W-:Y:S05]  /*79c0*/  BRA `(.L_x_120) ;  /* 0xffffffa000307947 */ /* 0x000fea000383ffff */
.L_x_28:
[----:B--2---:R-:W-:-:S07]  /*79d0*/  MOV R0, UR33 ;  /* 0x0000002100007c02 */ /* 0x004fce0008000f00 */
.L_x_121:
[----:B--2---:R2:W3:Y:S02]  /*79e0*/  SYNCS.PHASECHK.TRANS64.TRYWAIT P0, [R0+URZ+0x50], R3 ;  /* 0x00005003000075a7 */ /* 0x0044e400080011ff */
[----:B---3--:R-:W-:Y:S05]  /*79f0*/  @!P0 NANOSLEEP.SYNCS 0x989680 ;  /* 0x009896800000895d */ /* 0x008fea0003900000 */
[----:B------:R-:W3:Y:S02]  /*7a00*/  @!P0 SYNCS.PHASECHK.TRANS64 P0, [R0+URZ+0x50], R3 ;  /* 0x00005003000085a7 */ /* 0x000ee400080010ff */
[----:B---3--:R-:W-:Y:S05]  /*7a10*/  @!P0 BRA `(.L_x_121) ;  /* 0xfffffffc00f08947 */ /* 0x008fea000383ffff */
[----:B------:R-:W-:Y:S05]  /*7a20*/  BRA `(.L_x_27) ;  /* 0xffffffa000887947 */ /* 0x000fea000383ffff */
.L_x_35:
[----:B-1----:R-:W-:-:S07]  /*7a30*/  MOV R0, UR17 ;  /* 0x0000001100007c02 */ /* 0x002fce0008000f00 */
.L_x_122:
[----:B-1----:R1:W2:Y:S02]  /*7a40*/  SYNCS.PHASECHK.TRANS64.TRYWAIT P0, [R0+URZ+0x50], R3 ;  /* 0x00005003000075a7 */ /* 0x0022a400080011ff */
[----:B--2---:R-:W-:Y:S05]  /*7a50*/  @!P0 NANOSLEEP.SYNCS 0x989680 ;  /* 0x009896800000895d */ /* 0x004fea0003900000 */
[----:B------:R-:W2:Y:S02]  /*7a60*/  @!P0 SYNCS.PHASECHK.TRANS64 P0, [R0+URZ+0x50], R3 ;  /* 0x00005003000085a7 */ /* 0x000ea400080010ff */
[----:B--2---:R-:W-:Y:S05]  /*7a70*/  @!P0 BRA `(.L_x_122) ;  /* 0xfffffffc00f08947 */ /* 0x004fea000383ffff */
[----:B------:R-:W-:Y:S05]  /*7a80*/  BRA `(.L_x_34) ;  /* 0xffffffa400487947 */ /* 0x000fea000383ffff */
.L_x_40:
[----:B-1----:R1:W2:Y:S02]  /*7a90*/  SYNCS.PHASECHK.TRANS64.TRYWAIT P0, [R3+URZ+0xc0], R0 ;  /* 0x0000c000030075a7 */ /* 0x0022a400080011ff */
[----:B--2---:R-:W-:Y:S05]  /*7aa0*/  @!P0 NANOSLEEP.SYNCS 0x989680 ;  /* 0x009896800000895d */ /* 0x004fea0003900000 */
[----:B------:R-:W2:Y:S02]  /*7ab0*/  @!P0 SYNCS.PHASECHK.TRANS64 P0, [R3+URZ+0xc0], R0 ;  /* 0x0000c000030085a7 */ /* 0x000ea400080010ff */
[----:B--2---:R-:W-:Y:S05]  /*7ac0*/  @!P0 BRA `(.L_x_40) ;  /* 0xfffffffc00f08947 */ /* 0x004fea000383ffff */
[----:B------:R-:W-:Y:S05]  /*7ad0*/  BRA `(.L_x_123) ;  /* 0xffffffa400f07947 */ /* 0x000fea000383ffff */
.L_x_44:
[----:B------:R-:W-:-:S07]  /*7ae0*/  MOV R0, UR4 ;  /* 0x0000000400007c02 */ /* 0x000fce0008000f00 */
.L_x_124:
[----:B-1----:R1:W2:Y:S02]  /*7af0*/  SYNCS.PHASECHK.TRANS64.TRYWAIT P0, [R0+URZ], R2 ;  /* 0x00000002000075a7 */ /* 0x0022a400080011ff */
[----:B--2---:R-:W-:Y:S05]  /*7b00*/  @!P0 NANOSLEEP.SYNCS 0x989680 ;  /* 0x009896800000895d */ /* 0x004fea0003900000 */
[----:B------:R-:W2:Y:S02]  /*7b10*/  @!P0 SYNCS.PHASECHK.TRANS64 P0, [R0+URZ], R2 ;  /* 0x00000002000085a7 */ /* 0x000ea400080010ff */
[----:B--2---:R-:W-:Y:S05]  /*7b20*/  @!P0 BRA `(.L_x_124) ;  /* 0xfffffffc00f08947 */ /* 0x004fea000383ffff */
[----:B------:R-:W-:Y:S05]  /*7b30*/  BRA `(.L_x_125) ;  /* 0xffffffac00747947 */ /* 0x000fea000383ffff */
.L_x_45:
[----:B------:R-:W-:-:S07]  /*7b40*/  MOV R0, UR4 ;  /* 0x0000000400007c02 */ /* 0x000fce0008000f00 */
.L_x_126:
[----:B-1----:R1:W2:Y:S02]  /*7b50*/  SYNCS.PHASECHK.TRANS64.TRYWAIT P0, [R0+URZ], R3 ;  /* 0x00000003000075a7 */ /* 0x0022a400080011ff */
[----:B--2---:R-:W-:Y:S05]  /*7b60*/  @!P0 NANOSLEEP.SYNCS 0x989680 ;  /* 0x009896800000895d */ /* 0x004fea0003900000 */
[----:B------:R-:W2:Y:S02]  /*7b70*/  @!P0 SYNCS.PHASECHK.TRANS64 P0, [R0+URZ], R3 ;  /* 0x00000003000085a7 */ /* 0x000ea400080010ff */
[----:B--2---:R-:W-:Y:S05]  /*7b80*/  @!P0 BRA `(.L_x_126) ;  /* 0xfffffffc00f08947 */ /* 0x004fea000383ffff */
[----:B------:R-:W-:Y:S05]  /*7b90*/  BRA `(.L_x_127) ;  /* 0xffffffac00807947 */ /* 0x000fea000383ffff */
.L_x_46:
[----:B------:R-:W-:-:S07]  /*7ba0*/  MOV R0, UR4 ;  /* 0x0000000400007c02 */ /* 0x000fce0008000f00 */
.L_x_128:
[----:B-1----:R1:W2:Y:S02]  /*7bb0*/  SYNCS.PHASECHK.TRANS64.TRYWAIT P0, [R0+URZ], R3 ;  /* 0x00000003000075a7 */ /* 0x0022a400080011ff */
[----:B--2---:R-:W-:Y:S05]  /*7bc0*/  @!P0 NANOSLEEP.SYNCS 0x989680 ;  /* 0x009896800000895d */ /* 0x004fea0003900000 */
[----:B------:R-:W2:Y:S02]  /*7bd0*/  @!P0 SYNCS.PHASECHK.TRANS64 P0, [R0+URZ], R3 ;  /* 0x00000003000085a7 */ /* 0x000ea400080010ff */
[----:B--2---:R-:W-:Y:S05]  /*7be0*/  @!P0 BRA `(.L_x_128) ;  /* 0xfffffffc00f08947 */ /* 0x004fea000383ffff */
[----:B------:R-:W-:Y:S05]  /*7bf0*/  BRA `(.L_x_129) ;  /* 0xffffffac008c7947 */ /* 0x000fea000383ffff */
.L_x_47:
[----:B------:R-:W-:-:S07]  /*7c00*/  MOV R0, UR4 ;  /* 0x0000000400007c02 */ /* 0x000fce0008000f00 */
.L_x_130:
[----:B-1----:R1:W2:Y:S02]  /*7c10*/  SYNCS.PHASECHK.TRANS64.TRYWAIT P0, [R0+URZ], R3 ;  /* 0x00000003000075a7 */ /* 0x0022a400080011ff */
[----:B--2---:R-:W-:Y:S05]  /*7c20*/  @!P0 NANOSLEEP.SYNCS 0x989680 ;  /* 0x009896800000895d */ /* 0x004fea0003900000 */
[----:B------:R-:W2:Y:S02]  /*7c30*/  @!P0 SYNCS.PHASECHK.TRANS64 P0, [R0+URZ], R3 ;  /* 0x00000003000085a7 */ /* 0x000ea400080010ff */
[----:B--2---:R-:W-:Y:S05]  /*7c40*/  @!P0 BRA `(.L_x_130) ;  /* 0xfffffffc00f08947 */ /* 0x004fea000383ffff */
[----:B------:R-:W-:Y:S05]  /*7c50*/  BRA `(.L_x_131) ;  /* 0xffffffac00987947 */ /* 0x000fea000383ffff */
.L_x_48:
[----:B------:R-:W-:-:S07]  /*7c60*/  MOV R0, UR4 ;  /* 0x0000000400007c02 */ /* 0x000fce0008000f00 */
.L_x_132:
[----:B-1----:R1:W2:Y:S02]  /*7c70*/  SYNCS.PHASECHK.TRANS64.TRYWAIT P0, [R0+URZ], R3 ;  /* 0x00000003000075a7 */ /* 0x0022a400080011ff */
[----:B--2---:R-:W-:Y:S05]  /*7c80*/  @!P0 NANOSLEEP.SYNCS 0x989680 ;  /* 0x009896800000895d */ /* 0x004fea0003900000 */
[----:B------:R-:W2:Y:S02]  /*7c90*/  @!P0 SYNCS.PHASECHK.TRANS64 P0, [R0+URZ], R3 ;  /* 0x00000003000085a7 */ /* 0x000ea400080010ff */
[----:B--2---:R-:W-:Y:S05]  /*7ca0*/  @!P0 BRA `(.L_x_132) ;  /* 0xfffffffc00f08947 */ /* 0x004fea000383ffff */
[----:B------:R-:W-:Y:S05]  /*7cb0*/  BRA `(.L_x_133) ;  /* 0xffffffac00a47947 */ /* 0x000fea000383ffff */
.L_x_49:
[----:B------:R-:W-:-:S07]  /*7cc0*/  MOV R0, UR4 ;  /* 0x0000000400007c02 */ /* 0x000fce0008000f00 */
.L_x_134:
[----:B-1----:R1:W2:Y:S02]  /*7cd0*/  SYNCS.PHASECHK.TRANS64.TRYWAIT P0, [R0+URZ], R3 ;  /* 0x00000003000075a7 */ /* 0x0022a400080011ff */
[----:B--2---:R-:W-:Y:S05]  /*7ce0*/  @!P0 NANOSLEEP.SYNCS 0x989680 ;  /* 0x009896800000895d */ /* 0x004fea0003900000 */
[----:B------:R-:W2:Y:S02]  /*7cf0*/  @!P0 SYNCS.PHASECHK.TRANS64 P0, [R0+URZ], R3 ;  /* 0x00000003000085a7 */ /* 0x000ea400080010ff */
[----:B--2---:R-:W-:Y:S05]  /*7d00*/  @!P0 BRA `(.L_x_134) ;  /* 0xfffffffc00f08947 */ /* 0x004fea000383ffff */
[----:B------:R-:W-:Y:S05]  /*7d10*/  BRA `(.L_x_135) ;  /* 0xffffffac00b07947 */ /* 0x000fea000383ffff */
.L_x_50:
[----:B------:R-:W-:-:S07]  /*7d20*/  MOV R0, UR4 ;  /* 0x0000000400007c02 */ /* 0x000fce0008000f00 */
.L_x_136:
[----:B-1----:R1:W2:Y:S02]  /*7d30*/  SYNCS.PHASECHK.TRANS64.TRYWAIT P0, [R0+URZ], R3 ;  /* 0x00000003000075a7 */ /* 0x0022a400080011ff */
[----:B--2---:R-:W-:Y:S05]  /*7d40*/  @!P0 NANOSLEEP.SYNCS 0x989680 ;  /* 0x009896800000895d */ /* 0x004fea0003900000 */
[----:B------:R-:W2:Y:S02]  /*7d50*/  @!P0 SYNCS.PHASECHK.TRANS64 P0, [R0+URZ], R3 ;  /* 0x00000003000085a7 */ /* 0x000ea400080010ff */
[----:B--2---:R-:W-:Y:S05]  /*7d60*/  @!P0 BRA `(.L_x_136) ;  /* 0xfffffffc00f08947 */ /* 0x004fea000383ffff */
[----:B------:R-:W-:Y:S05]  /*7d70*/  BRA `(.L_x_137) ;  /* 0xffffffac00bc7947 */ /* 0x000fea000383ffff */
.L_x_51:
[----:B------:R-:W-:-:S07]  /*7d80*/  MOV R0, UR4 ;  /* 0x0000000400007c02 */ /* 0x000fce0008000f00 */
.L_x_138:
[----:B-1----:R1:W2:Y:S02]  /*7d90*/  SYNCS.PHASECHK.TRANS64.TRYWAIT P0, [R0+URZ], R3 ;  /* 0x00000003000075a7 */ /* 0x0022a400080011ff */
[----:B--2---:R-:W-:Y:S05]  /*7da0*/  @!P0 NANOSLEEP.SYNCS 0x989680 ;  /* 0x009896800000895d */ /* 0x004fea0003900000 */
[----:B------:R-:W2:Y:S02]  /*7db0*/  @!P0 SYNCS.PHASECHK.TRANS64 P0, [R0+URZ], R3 ;  /* 0x00000003000085a7 */ /* 0x000ea400080010ff */
[----:B--2---:R-:W-:Y:S05]  /*7dc0*/  @!P0 BRA `(.L_x_138) ;  /* 0xfffffffc00f08947 */ /* 0x004fea000383ffff */
[----:B------:R-:W-:Y:S05]  /*7dd0*/  BRA `(.L_x_139) ;  /* 0xffffffac00c87947 */ /* 0x000fea000383ffff */
.L_x_52:
[----:B------:R-:W-:-:S07]  /*7de0*/  MOV R0, UR4 ;  /* 0x0000000400007c02 */ /* 0x000fce0008000f00 */
.L_x_140:
[----:B-1----:R1:W2:Y:S02]  /*7df0*/  SYNCS.PHASECHK.TRANS64.TRYWAIT P0, [R0+URZ], R3 ;  /* 0x00000003000075a7 */ /* 0x0022a400080011ff */
[----:B--2---:R-:W-:Y:S05]  /*7e00*/  @!P0 NANOSLEEP.SYNCS 0x989680 ;  /* 0x009896800000895d */ /* 0x004fea0003900000 */
[----:B------:R-:W2:Y:S02]  /*7e10*/  @!P0 SYNCS.PHASECHK.TRANS64 P0, [R0+URZ], R3 ;  /* 0x00000003000085a7 */ /* 0x000ea400080010ff */
[----:B--2---:R-:W-:Y:S05]  /*7e20*/  @!P0 BRA `(.L_x_140) ;  /* 0xfffffffc00f08947 */ /* 0x004fea000383ffff */
[----:B------:R-:W-:Y:S05]  /*7e30*/  BRA `(.L_x_141) ;  /* 0xffffffac00d47947 */ /* 0x000fea000383ffff */
.L_x_55:
[----:B--2---:R2:W3:Y:S02]  /*7e40*/  SYNCS.PHASECHK.TRANS64.TRYWAIT P0, [R2+URZ+0x120], R4 ;  /* 0x00012004020075a7 */ /* 0x0044e400080011ff */
[----:B---3--:R-:W-:Y:S05]  /*7e50*/  @!P0 NANOSLEEP.SYNCS 0x989680 ;  /* 0x009896800000895d */ /* 0x008fea0003900000 */
[----:B------:R-:W3:Y:S02]  /*7e60*/  @!P0 SYNCS.PHASECHK.TRANS64 P0, [R2+URZ+0x120], R4 ;  /* 0x00012004020085a7 */ /* 0x000ee400080010ff */
[----:B---3--:R-:W-:Y:S05]  /*7e70*/  @!P0 BRA `(.L_x_55) ;  /* 0xfffffffc00f08947 */ /* 0x008fea000383ffff */
[----:B------:R-:W-:Y:S05]  /*7e80*/  BRA `(.L_x_142) ;  /* 0xffffffb000307947 */ /* 0x000fea000383ffff */
.L_x_56:
[----:B------:R-:W-:-:S07]  /*7e90*/  MOV R2, UR5 ;  /* 0x0000000500027c02 */ /* 0x000fce0008000f00 */
.L_x_143:
[----:B--2---:R2:W3:Y:S02]  /*7ea0*/  SYNCS.PHASECHK.TRANS64.TRYWAIT P0, [R2+URZ+0xd0], R5 ;  /* 0x0000d005020075a7 */ /* 0x0044e400080011ff */
[----:B---3--:R-:W-:Y:S05]  /*7eb0*/  @!P0 NANOSLEEP.SYNCS 0x989680 ;  /* 0x009896800000895d */ /* 0x008fea0003900000 */
[----:B------:R-:W3:Y:S02]  /*7ec0*/  @!P0 SYNCS.PHASECHK.TRANS64 P0, [R2+URZ+0xd0], R5 ;  /* 0x0000d005020085a7 */ /* 0x000ee400080010ff */
[----:B---3--:R-:W-:Y:S05]  /*7ed0*/  @!P0 BRA `(.L_x_143) ;  /* 0xfffffffc00f08947 */ /* 0x008fea000383ffff */
[----:B------:R-:W-:Y:S05]  /*7ee0*/  BRA `(.L_x_144) ;  /* 0xffffffb000407947 */ /* 0x000fea000383ffff */
.L_x_57:
[----:B--2---:R2:W3:Y:S02]  /*7ef0*/  SYNCS.PHASECHK.TRANS64.TRYWAIT P1, [R2+URZ+0xc0], R4 ;  /* 0x0000c004020075a7 */ /* 0x0044e400080211ff */
[----:B---3--:R-:W-:Y:S05]  /*7f00*/  @!P1 NANOSLEEP.SYNCS 0x989680 ;  /* 0x009896800000995d */ /* 0x008fea0003900000 */
[----:B------:R-:W3:Y:S02]  /*7f10*/  @!P1 SYNCS.PHASECHK.TRANS64 P1, [R2+URZ+0xc0], R4 ;  /* 0x0000c004020095a7 */ /* 0x000ee400080210ff */
[----:B---3--:R-:W-:Y:S05]  /*7f20*/  @!P1 BRA `(.L_x_57) ;  /* 0xfffffffc00f09947 */ /* 0x008fea000383ffff */
[----:B------:R-:W-:Y:S05]  /*7f30*/  BRA `(.L_x_145) ;  /* 0xffffffb000707947 */ /* 0x000fea000383ffff */
.L_x_60:
[----:B------:R-:W-:-:S07]  /*7f40*/  MOV R0, UR5 ;  /* 0x0000000500007c02 */ /* 0x000fce0008000f00 */
.L_x_146:
[----:B--2---:R2:W3:Y:S02]  /*7f50*/  SYNCS.PHASECHK.TRANS64.TRYWAIT P0, [R0+URZ+0xd0], R2 ;  /* 0x0000d002000075a7 */ /* 0x0044e400080011ff */
[----:B---3--:R-:W-:Y:S05]  /*7f60*/  @!P0 NANOSLEEP.SYNCS 0x989680 ;  /* 0x009896800000895d */ /* 0x008fea0003900000 */
[----:B------:R-:W3:Y:S02]  /*7f70*/  @!P0 SYNCS.PHASECHK.TRANS64 P0, [R0+URZ+0xd0], R2 ;  /* 0x0000d002000085a7 */ /* 0x000ee400080010ff */
[----:B---3--:R-:W-:Y:S05]  /*7f80*/  @!P0 BRA `(.L_x_146) ;  /* 0xfffffffc00f08947 */ /* 0x008fea000383ffff */
[----:B------:R-:W-:Y:S05]  /*7f90*/  BRA `(.L_x_59) ;  /* 0xffffffb000c47947 */ /* 0x000fea000383ffff */
.L_x_69:
[----:B--2---:R-:W-:-:S04]  /*7fa0*/  MOV R5, UR4 ;  /* 0x0000000400057c02 */ /* 0x004fc80008000f00 */
[----:B------:R2:W3:Y:S03]  /*7fb0*/  SYNCS.PHASECHK.TRANS64.TRYWAIT P0, [R5+URZ+0x8], R6 ;  /* 0x00000806050075a7 */ /* 0x0004e600080011ff */
[----:B---3--:R-:W-:Y:S05]  /*7fc0*/  @!P0 NANOSLEEP.SYNCS 0x989680 ;  /* 0x009896800000895d */ /* 0x008fea0003900000 */
[----:B------:R-:W3:Y:S02]  /*7fd0*/  @!P0 SYNCS.PHASECHK.TRANS64 P0, [R5+URZ+0x8], R6 ;  /* 0x00000806050085a7 */ /* 0x000ee400080010ff */
[----:B---3--:R-:W-:Y:S05]  /*7fe0*/  @!P0 BRA `(.L_x_69) ;  /* 0xfffffffc00ec8947 */ /* 0x008fea000383ffff */
[----:B------:R-:W-:Y:S05]  /*7ff0*/  BRA `(.L_x_68) ;  /* 0xffffffb400787947 */ /* 0x000fea000383ffff */
.L_x_71:
[----:B------:R-:W-:Y:S01]  /*8000*/  BSSY B0, `(.L_x_147) ;  /* 0x0000006000007945 */ /* 0x000fe20003800000 */
[----:B------:R-:W-:-:S07]  /*8010*/  MOV R15, 0xffffffff ;  /* 0xffffffff000f7802 */ /* 0x000fce0000000f00 */
[----:B-12--5:R-:W-:Y:S05]  /*8020*/  WARPSYNC.COLLECTIVE R15, `(.L_x_148) ;  /* 0x000000000f0c7348 */ /* 0x026fea0003c00000 */
[----:B------:R-:W-:Y:S02]  /*8030*/  ELECT P6, UR79, PT ;  /* 0x00000000004f782f */ /* 0x000fe400038c0000 */
[----:B------:R-:W-:Y:S01]  /*8040*/  MOV R14, UR79 ;  /* 0x0000004f000e7c02 */ /* 0x000fe20008000f00 */
[----:B-12--5:R-:W-:Y:S10]  /*8050*/  ENDCOLLECTIVE ;  /* 0x000000000000791b */ /* 0x026ff40003800000 */
.L_x_148:
[----:B------:R-:W-:Y:S05]  /*8060*/  BSYNC B0 ;  /* 0x0000000000007941 */ /* 0x000fea0003800000 */
.L_x_147:
[----:B------:R-:W-:Y:S01]  /*8070*/  PLOP3.LUT P0, PT, P6, PT, PT, 0x80, 0x8 ;  /* 0x000000000008781c */ /* 0x000fe2000370f070 */
[----:B------:R-:W-:-:S12]  /*8080*/  BRA `(.L_x_149) ;  /* 0xffffffb400a47947 */ /* 0x000fd8000383ffff */
.L_x_73:
[----:B--2---:R-:W-:-:S04]  /*8090*/  MOV R0, UR4 ;  /* 0x0000000400007c02 */ /* 0x004fc80008000f00 */
[----:B------:R2:W3:Y:S03]  /*80a0*/  SYNCS.PHASECHK.TRANS64.TRYWAIT P0, [R0+URZ+0x8], R4 ;  /* 0x00000804000075a7 */ /* 0x0004e600080011ff */
[----:B---3--:R-:W-:Y:S05]  /*80b0*/  @!P0 NANOSLEEP.SYNCS 0x989680 ;  /* 0x009896800000895d */ /* 0x008fea0003900000 */
[----:B------:R-:W3:Y:S02]  /*80c0*/  @!P0 SYNCS.PHASECHK.TRANS64 P0, [R0+URZ+0x8], R4 ;  /* 0x00000804000085a7 */ /* 0x000ee400080010ff */
[----:B---3--:R-:W-:Y:S05]  /*80d0*/  @!P0 BRA `(.L_x_73) ;  /* 0xfffffffc00ec8947 */ /* 0x008fea000383ffff */
[----:B------:R-:W-:Y:S05]  /*80e0*/  BRA `(.L_x_72) ;  /* 0xffffffb400a87947 */ /* 0x000fea000383ffff */
.L_x_74:
[----:B-1----:R1:W2:Y:S02]  /*80f0*/  SYNCS.PHASECHK.TRANS64.TRYWAIT P0, [R0+URZ+0xc0], R4 ;  /* 0x0000c004000075a7 */ /* 0x0022a400080011ff */
[----:B--2---:R-:W-:Y:S05]  /*8100*/  @!P0 NANOSLEEP.SYNCS 0x989680 ;  /* 0x009896800000895d */ /* 0x004fea0003900000 */
[----:B------:R-:W2:Y:S02]  /*8110*/  @!P0 SYNCS.PHASECHK.TRANS64 P0, [R0+URZ+0xc0], R4 ;  /* 0x0000c004000085a7 */ /* 0x000ea400080010ff */
[----:B--2---:R-:W-:Y:S05]  /*8120*/  @!P0 BRA `(.L_x_74) ;  /* 0xfffffffc00f08947 */ /* 0x004fea000383ffff */
[----:B------:R-:W-:Y:S05]  /*8130*/  BRA `(.L_x_150) ;  /* 0xffffffb800947947 */ /* 0x000fea000383ffff */
.L_x_76:
[----:B------:R-:W-:-:S07]  /*8140*/  MOV R0, UR7 ;  /* 0x0000000700007c02 */ /* 0x000fce0008000f00 */
.L_x_151:
[----:B-1----:R1:W2:Y:S02]  /*8150*/  SYNCS.PHASECHK.TRANS64.TRYWAIT P0, [R0+URZ+0x100], R4 ;  /* 0x00010004000075a7 */ /* 0x0022a400080011ff */
[----:B--2---:R-:W-:Y:S05]  /*8160*/  @!P0 NANOSLEEP.SYNCS 0x989680 ;  /* 0x009896800000895d */ /* 0x004fea0003900000 */
[----:B------:R-:W2:Y:S02]  /*8170*/  @!P0 SYNCS.PHASECHK.TRANS64 P0, [R0+URZ+0x100], R4 ;  /* 0x00010004000085a7 */ /* 0x000ea400080010ff */
[----:B--2---:R-:W-:Y:S05]  /*8180*/  @!P0 BRA `(.L_x_151) ;  /* 0xfffffffc00f08947 */ /* 0x004fea000383ffff */
[----:B------:R-:W-:Y:S05]  /*8190*/  BRA `(.L_x_152) ;  /* 0xffffffb800e07947 */ /* 0x000fea000383ffff */
.L_x_79:
[----:B------:R-:W-:Y:S07]  /*81a0*/  MOV R0, UR6 ;  /* 0x0000000600007c02 */ /* 0x000fee0008000f00 */
.L_x_153:
[----:B-1----:R1:W2:Y:S02]  /*81b0*/  SYNCS.PHASECHK.TRANS64.TRYWAIT P0, [R0+URZ], R4 ;  /* 0x00000004000075a7 */ /* 0x0022a400080011ff */
[----:B--2---:R-:W-:Y:S05]  /*81c0*/  @!P0 NANOSLEEP.SYNCS 0x989680 ;  /* 0x009896800000895d */ /* 0x004fea0003900000 */
[----:B------:R-:W2:Y:S02]  /*81d0*/  @!P0 SYNCS.PHASECHK.TRANS64 P0, [R0+URZ], R4 ;  /* 0x00000004000085a7 */ /* 0x000ea400080010ff */
[----:B--2---:R-:W-:Y:S05]  /*81e0*/  @!P0 BRA `(.L_x_153) ;  /* 0xfffffffc00f08947 */ /* 0x004fea000383ffff */
[----:B------:R-:W-:Y:S05]  /*81f0*/  BRA `(.L_x_78) ;  /* 0xffffffb800f47947 */ /* 0x000fea000383ffff */
.L_x_83:
[----:B-1----:R-:W-:-:S07]  /*8200*/  MOV R0, UR7 ;  /* 0x0000000700007c02 */ /* 0x002fce0008000f00 */
.L_x_154:
[----:B-1----:R1:W2:Y:S02]  /*8210*/  SYNCS.PHASECHK.TRANS64.TRYWAIT P0, [R0+URZ], R2 ;  /* 0x00000002000075a7 */ /* 0x0022a400080011ff */
[----:B--2---:R-:W-:Y:S05]  /*8220*/  @!P0 NANOSLEEP.SYNCS 0x989680 ;  /* 0x009896800000895d */ /* 0x004fea0003900000 */
[----:B------:R-:W2:Y:S02]  /*8230*/  @!P0 SYNCS.PHASECHK.TRANS64 P0, [R0+URZ], R2 ;  /* 0x00000002000085a7 */ /* 0x000ea400080010ff */
[----:B--2---:R-:W-:Y:S05]  /*8240*/  @!P0 BRA `(.L_x_154) ;  /* 0xfffffffc00f08947 */ /* 0x004fea000383ffff */
[----:B------:R-:W-:Y:S05]  /*8250*/  BRA `(.L_x_155) ;  /* 0xffffffbc00e87947 */ /* 0x000fea000383ffff */
.L_x_84:
[----:B------:R-:W-:-:S07]  /*8260*/  MOV R0, UR7 ;  /* 0x0000000700007c02 */ /* 0x000fce0008000f00 */
.L_x_156:
[----:B-1----:R1:W2:Y:S02]  /*8270*/  SYNCS.PHASECHK.TRANS64.TRYWAIT P0, [R0+URZ], R3 ;  /* 0x00000003000075a7 */ /* 0x0022a400080011ff */
[----:B--2---:R-:W-:Y:S05]  /*8280*/  @!P0 NANOSLEEP.SYNCS 0x989680 ;  /* 0x009896800000895d */ /* 0x004fea0003900000 */
[----:B------:R-:W2:Y:S02]  /*8290*/  @!P0 SYNCS.PHASECHK.TRANS64 P0, [R0+URZ], R3 ;  /* 0x00000003000085a7 */ /* 0x000ea400080010ff */
[----:B--2---:R-:W-:Y:S05]  /*82a0*/  @!P0 BRA `(.L_x_156) ;  /* 0xfffffffc00f08947 */ /* 0x004fea000383ffff */
[----:B------:R-:W-:Y:S05]  /*82b0*/  BRA `(.L_x_157) ;  /* 0xffffffbc00f47947 */ /* 0x000fea000383ffff */
.L_x_85:
[----:B------:R-:W-:-:S07]  /*82c0*/  MOV R0, UR7 ;  /* 0x0000000700007c02 */ /* 0x000fce0008000f00 */
.L_x_158:
[----:B-1----:R1:W2:Y:S02]  /*82d0*/  SYNCS.PHASECHK.TRANS64.TRYWAIT P0, [R0+URZ], R3 ;  /* 0x00000003000075a7 */ /* 0x0022a400080011ff */
[----:B--2---:R-:W-:Y:S05]  /*82e0*/  @!P0 NANOSLEEP.SYNCS 0x989680 ;  /* 0x009896800000895d */ /* 0x004fea0003900000 */
[----:B------:R-:W2:Y:S02]  /*82f0*/  @!P0 SYNCS.PHASECHK.TRANS64 P0, [R0+URZ], R3 ;  /* 0x00000003000085a7 */ /* 0x000ea400080010ff */
[----:B--2---:R-:W-:Y:S05]  /*8300*/  @!P0 BRA `(.L_x_158) ;  /* 0xfffffffc00f08947 */ /* 0x004fea000383ffff */
[----:B------:R-:W-:Y:S05]  /*8310*/  BRA `(.L_x_159) ;  /* 0xffffffc000007947 */ /* 0x000fea000383ffff */
.L_x_88:
[----:B------:R-:W-:-:S07]  /*8320*/  MOV R0, UR5 ;  /* 0x0000000500007c02 */ /* 0x000fce0008000f00 */
.L_x_160:
[----:B-1----:R1:W2:Y:S02]  /*8330*/  SYNCS.PHASECHK.TRANS64.TRYWAIT P1, [R0+URZ+0x140], R2 ;  /* 0x00014002000075a7 */ /* 0x0022a400080211ff */
[----:B--2---:R-:W-:Y:S05]  /*8340*/  @!P1 NANOSLEEP.SYNCS 0x989680 ;  /* 0x009896800000995d */ /* 0x004fea0003900000 */
[----:B------:R-:W2:Y:S02]  /*8350*/  @!P1 SYNCS.PHASECHK.TRANS64 P1, [R0+URZ+0x140], R2 ;  /* 0x00014002000095a7 */ /* 0x000ea400080210ff */
[----:B--2---:R-:W-:Y:S05]  /*8360*/  @!P1 BRA `(.L_x_160) ;  /* 0xfffffffc00f09947 */ /* 0x004fea000383ffff */
[----:B------:R-:W-:Y:S05]  /*8370*/  BRA `(.L_x_161) ;  /* 0xffffffc0004c7947 */ /* 0x000fea000383ffff */
.L_x_93:
[----:B---3--:R3:W4:Y:S02]  /*8380*/  SYNCS.PHASECHK.TRANS64.TRYWAIT P0, [R7+URZ+0xc0], R0 ;  /* 0x0000c000070075a7 */ /* 0x00872400080011ff */
[----:B----4-:R-:W-:Y:S05]  /*8390*/  @!P0 NANOSLEEP.SYNCS 0x989680 ;  /* 0x009896800000895d */ /* 0x010fea0003900000 */
[----:B------:R-:W4:Y:S02]  /*83a0*/  @!P0 SYNCS.PHASECHK.TRANS64 P0, [R7+URZ+0xc0], R0 ;  /* 0x0000c000070085a7 */ /* 0x000f2400080010ff */
[----:B----4-:R-:W-:Y:S05]  /*83b0*/  @!P0 BRA `(.L_x_93) ;  /* 0xfffffffc00f08947 */ /* 0x010fea000383ffff */
[----:B------:R-:W-:Y:S05]  /*83c0*/  BRA `(.L_x_162) ;  /* 0xffffffc400647947 */ /* 0x000fea000383ffff */
.L_x_96:
[----:B-1----:R-:W-:Y:S07]  /*83d0*/  MOV R0, UR19 ;  /* 0x0000001300007c02 */ /* 0x002fee0008000f00 */
.L_x_163:
[----:B-1----:R1:W3:Y:S02]  /*83e0*/  SYNCS.PHASECHK.TRANS64.TRYWAIT P2, [R0+URZ+0xb8], R7 ;  /* 0x0000b807000075a7 */ /* 0x0022e400080411ff */
[----:B---3--:R-:W-:Y:S05]  /*83f0*/  @!P2 NANOSLEEP.SYNCS 0x989680 ;  /* 0x009896800000a95d */ /* 0x008fea0003900000 */
[----:B------:R-:W3:Y:S02]  /*8400*/  @!P2 SYNCS.PHASECHK.TRANS64 P2, [R0+URZ+0xb8], R7 ;  /* 0x0000b8070000a5a7 */ /* 0x000ee400080410ff */
[----:B---3--:R-:W-:Y:S05]  /*8410*/  @!P2 BRA `(.L_x_163) ;  /* 0xfffffffc00f0a947 */ /* 0x008fea000383ffff */
[----:B------:R-:W-:Y:S05]  /*8420*/  BRA `(.L_x_95) ;  /* 0xffffffc800ac7947 */ /* 0x000fea000383ffff */
.L_x_99:
[----:B-1----:R-:W-:Y:S07]  /*8430*/  MOV R0, UR19 ;  /* 0x0000001300007c02 */ /* 0x002fee0008000f00 */
.L_x_164:
[----:B-1----:R1:W3:Y:S02]  /*8440*/  SYNCS.PHASECHK.TRANS64.TRYWAIT P0, [R0+URZ+0xa8], R6 ;  /* 0x0000a806000075a7 */ /* 0x0022e400080011ff */
[----:B---3--:R-:W-:Y:S05]  /*8450*/  @!P0 NANOSLEEP.SYNCS 0x989680 ;  /* 0x009896800000895d */ /* 0x008fea0003900000 */
[----:B------:R-:W3:Y:S02]  /*8460*/  @!P0 SYNCS.PHASECHK.TRANS64 P0, [R0+URZ+0xa8], R6 ;  /* 0x0000a806000085a7 */ /* 0x000ee400080010ff */
[----:B---3--:R-:W-:Y:S05]  /*8470*/  @!P0 BRA `(.L_x_164) ;  /* 0xfffffffc00f08947 */ /* 0x008fea000383ffff */
[----:B------:R-:W-:Y:S05]  /*8480*/  BRA `(.L_x_165) ;  /* 0xffffffc800f87947 */ /* 0x000fea000383ffff */
.L_x_102:
[----:B--2---:R2:W4:Y:S02]  /*8490*/  SYNCS.PHASECHK.TRANS64.TRYWAIT P0, [R3+URZ+0xc0], R0 ;  /* 0x0000c000030075a7 */ /* 0x00452400080011ff */
[----:B----4-:R-:W-:Y:S05]  /*84a0*/  @!P0 NANOSLEEP.SYNCS 0x989680 ;  /* 0x009896800000895d */ /* 0x010fea0003900000 */
[----:B------:R-:W4:Y:S02]  /*84b0*/  @!P0 SYNCS.PHASECHK.TRANS64 P0, [R3+URZ+0xc0], R0 ;  /* 0x0000c000030085a7 */ /* 0x000f2400080010ff */
[----:B----4-:R-:W-:Y:S05]  /*84c0*/  @!P0 BRA `(.L_x_102) ;  /* 0xfffffffc00f08947 */ /* 0x010fea000383ffff */
[----:B------:R-:W-:Y:S05]  /*84d0*/  BRA `(.L_x_166) ;  /* 0xffffffd000447947 */ /* 0x000fea000383ffff */
.L_x_113:
[----:B-1----:R-:W-:Y:S04]  /*84e0*/  MOV R0, UR57 ;  /* 0x0000003900007c02 */ /* 0x002fe80008000f00 */
[----:B------:R1:W2:Y:S03]  /*84f0*/  SYNCS.PHASECHK.TRANS64.TRYWAIT P1, [R0+URZ+0xa0], R3 ;  /* 0x0000a003000075a7 */ /* 0x0002a600080211ff */
[----:B--2---:R-:W-:Y:S05]  /*8500*/  @!P1 NANOSLEEP.SYNCS 0x989680 ;  /* 0x009896800000995d */ /* 0x004fea0003900000 */
[----:B------:R-:W2:Y:S02]  /*8510*/  @!P1 SYNCS.PHASECHK.TRANS64 P1, [R0+URZ+0xa0], R3 ;  /* 0x0000a003000095a7 */ /* 0x000ea400080210ff */
[----:B--2---:R-:W-:Y:S05]  /*8520*/  @!P1 BRA `(.L_x_113) ;  /* 0xfffffffc00ec9947 */ /* 0x004fea000383ffff */
[----:B------:R-:W-:Y:S05]  /*8530*/  BRA `(.L_x_112) ;  /* 0xffffffdc00707947 */ /* 0x000fea000383ffff */
.L_x_115:
[----:B------:R1:W1:Y:S02]  /*8540*/  SYNCS.PHASECHK.TRANS64.TRYWAIT P1, [R149+URZ+0xe0], R4 ;  /* 0x0000e004950075a7 */ /* 0x00026400080211ff */
[----:B-1----:R-:W-:Y:S05]  /*8550*/  @!P1 NANOSLEEP.SYNCS 0x989680 ;  /* 0x009896800000995d */ /* 0x002fea0003900000 */
[----:B------:R-:W1:Y:S02]  /*8560*/  @!P1 SYNCS.PHASECHK.TRANS64 P1, [R149+URZ+0xe0], R4 ;  /* 0x0000e004950095a7 */ /* 0x000e6400080210ff */
[----:B-1----:R-:W-:Y:S05]  /*8570*/  @!P1 BRA `(.L_x_115) ;  /* 0xfffffffc00f09947 */ /* 0x002fea000383ffff */
[----:B------:R-:W-:Y:S05]  /*8580*/  BRA `(.L_x_114) ;  /* 0xffffffdc00b47947 */ /* 0x000fea000383ffff */
        .weak           $__internal_0_$__cuda_sm10x_tcgen05_guardrail_trap_col_being_dealloced_not_returned_by_alloc
        .type           $__internal_0_$__cuda_sm10x_tcgen05_guardrail_trap_col_being_dealloced_not_returned_by_alloc,@function
        .size           $__internal_0_$__cuda_sm10x_tcgen05_guardrail_trap_col_being_dealloced_not_returned_by_alloc,($__internal_1_$__cuda_sm10x_tcgen05_guardrail_trap_phase_invalid_during_alloc - $__internal_0_$__cuda_sm10x_tcgen05_guardrail_trap_col_being_dealloced_not_returned_by_alloc)
$__internal_0_$__cuda_sm10x_tcgen05_guardrail_trap_col_being_dealloced_not_returned_by_alloc:
[----:B------:R-:W-:Y:S05]  /*8590*/  BPT.TRAP 0x1 ;  /* 0x000000040000795c */ /* 0x000fea0000300000 */
[----:B------:R-:W-:-:S04]  /*85a0*/  HFMA2 R3, -RZ, RZ, 0, 0 ;  /* 0x00000000ff037431 */ /* 0x000fc800000001ff */
[----:B------:R-:W-:Y:S05]  /*85b0*/  RET.REL.NODEC R2 `(_ZN7cutlass13device_kernelINS_4gemm6kernel13GemmUniversalIN4cute5tupleIJiiiiEEENS1_10collective13CollectiveMmaINS1_35MainloopSm100TmaUmmaWarpSpecializedILi10ELi2ELi4ENS5_IJNS4_1CILi2EEENSA_ILi4EEENSA_ILi1EEEEEEEENS5_IJNSA_ILi256EEENSA_ILi64EEENSA_ILi128EEEEEEaNS5_IJlSD_lEEEaSK_NS4_8TiledMMAINS4_8MMA_AtomIJNS4_21SM100_MMA_S8_2x1SM_SSIaaiLi256ELi64ELNS4_4UMMA5MajorE0ELSP_0ELNSO_8SaturateE0EEEEEENS4_6LayoutINS5_IJSD_SD_SD_EEENS5_IJNSA_ILi0EEESV_SV_EEEEENS5_IJNS4_10UnderscoreESY_SY_EEEEENS4_28SM100_TMA_2SM_LOAD_MULTICASTENS4_14ComposedLayoutINS4_7SwizzleILi3ELi4ELi3EEENS4_18smem_ptr_flag_bitsILi8EEENST_INS5_IJNSA_ILi8EEESI_EEENS5_IJSI_SD_EEEEEEEvNS4_8identityENS4_18SM100_TMA_2SM_LOADES1B_vS1C_EENS_8epilogue10collective18CollectiveEpilogueINS1F_23Sm100TmaWarpSpecializedILi1ELi1ELi64ELb0ELb0EEEJNS5_IJSI_SH_SI_EEENS5_IJNST_ISI_SD_EENST_ISH_SD_EEEEEaSK_aSK_NS1F_6fusion15FusionCallbacksIS1J_NS1O_17LinearCombinationIaiaiLNS_15FloatRoundStyleE2EEES1K_S1N_JEEENS4_5SM1004TMEM4LOAD26SM100_TMEM_LOAD_32dp32b64xENS4_13SM90_TMA_LOADENS12_INS13_ILi2ELi4ELi3EEES16_NST_INS5_IJS17_SH_EEENS5_IJSH_SD_EEEEEEENS4_39AutoVectorizingCopyWithAssumedAlignmentILi128EEENS4_14SM90_TMA_STOREES23_S25_S25_EEEvvEEEEvNT_6ParamsE) ;  /* 0xffffff7802907950 */ /* 0x000fea0003c3ffff */
        .weak           $__internal_1_$__cuda_sm10x_tcgen05_guardrail_trap_phase_invalid_during_alloc
        .type           $__internal_1_$__cuda_sm10x_tcgen05_guardrail_trap_phase_invalid_during_alloc,@function
        .size           $__internal_1_$__cuda_sm10x_tcgen05_guardrail_trap_phase_invalid_during_alloc,($__internal_2_$__cuda_sm10x_tcgen05_guardrail_trap_unallocated_columns_being_dealloced - $__internal_1_$__cuda_sm10x_tcgen05_guardrail_trap_phase_invalid_during_alloc)
$__internal_1_$__cuda_sm10x_tcgen05_guardrail_trap_phase_invalid_during_alloc:
[----:B------:R-:W-:Y:S05]  /*85c0*/  BPT.TRAP 0x1 ;  /* 0x000000040000795c */ /* 0x000fea0000300000 */
[----:B------:R-:W-:-:S04]  /*85d0*/  MOV R5, 0x0 ;  /* 0x0000000000057802 */ /* 0x000fc80000000f00 */
[----:B------:R-:W-:Y:S05]  /*85e0*/  RET.REL.NODEC R4 `(_ZN7cutlass13device_kernelINS_4gemm6kernel13GemmUniversalIN4cute5tupleIJiiiiEEENS1_10collective13CollectiveMmaINS1_35MainloopSm100TmaUmmaWarpSpecializedILi10ELi2ELi4ENS5_IJNS4_1CILi2EEENSA_ILi4EEENSA_ILi1EEEEEEEENS5_IJNSA_ILi256EEENSA_ILi64EEENSA_ILi128EEEEEEaNS5_IJlSD_lEEEaSK_NS4_8TiledMMAINS4_8MMA_AtomIJNS4_21SM100_MMA_S8_2x1SM_SSIaaiLi256ELi64ELNS4_4UMMA5MajorE0ELSP_0ELNSO_8SaturateE0EEEEEENS4_6LayoutINS5_IJSD_SD_SD_EEENS5_IJNSA_ILi0EEESV_SV_EEEEENS5_IJNS4_10UnderscoreESY_SY_EEEEENS4_28SM100_TMA_2SM_LOAD_MULTICASTENS4_14ComposedLayoutINS4_7SwizzleILi3ELi4ELi3EEENS4_18smem_ptr_flag_bitsILi8EEENST_INS5_IJNSA_ILi8EEESI_EEENS5_IJSI_SD_EEEEEEEvNS4_8identityENS4_18SM100_TMA_2SM_LOADES1B_vS1C_EENS_8epilogue10collective18CollectiveEpilogueINS1F_23Sm100TmaWarpSpecializedILi1ELi1ELi64ELb0ELb0EEEJNS5_IJSI_SH_SI_EEENS5_IJNST_ISI_SD_EENST_ISH_SD_EEEEEaSK_aSK_NS1F_6fusion15FusionCallbacksIS1J_NS1O_17LinearCombinationIaiaiLNS_15FloatRoundStyleE2EEES1K_S1N_JEEENS4_5SM1004TMEM4LOAD26SM100_TMEM_LOAD_32dp32b64xENS4_13SM90_TMA_LOADENS12_INS13_ILi2ELi4ELi3EEES16_NST_INS5_IJS17_SH_EEENS5_IJSH_SD_EEEEEEENS4_39AutoVectorizingCopyWithAssumedAlignmentILi128EEENS4_14SM90_TMA_STOREES23_S25_S25_EEEvvEEEEvNT_6ParamsE) ;  /* 0xffffff7804847950 */ /* 0x000fea0003c3ffff */
        .weak           $__internal_2_$__cuda_sm10x_tcgen05_guardrail_trap_unallocated_columns_being_dealloced
        .type           $__internal_2_$__cuda_sm10x_tcgen05_guardrail_trap_unallocated_columns_being_dealloced,@function
        .size           $__internal_2_$__cuda_sm10x_tcgen05_guardrail_trap_unallocated_columns_being_dealloced,(.L_x_168 - $__internal_2_$__cuda_sm10x_tcgen05_guardrail_trap_unallocated_columns_being_dealloced)
$__internal_2_$__cuda_sm10x_tcgen05_guardrail_trap_unallocated_columns_being_dealloced:
[----:B------:R-:W-:Y:S05]  /*85f0*/  BPT.TRAP 0x1 ;  /* 0x000000040000795c */ /* 0x000fea0000300000 */
[----:B------:R-:W-:-:S04]  /*8600*/  HFMA2 R3, -RZ, RZ, 0, 0 ;  /* 0x00000000ff037431 */ /* 0x000fc800000001ff */
[----:B------:R-:W-:Y:S05]  /*8610*/  RET.REL.NODEC R2 `(_ZN7cutlass13device_kernelINS_4gemm6kernel13GemmUniversalIN4cute5tupleIJiiiiEEENS1_10collective13CollectiveMmaINS1_35MainloopSm100TmaUmmaWarpSpecializedILi10ELi2ELi4ENS5_IJNS4_1CILi2EEENSA_ILi4EEENSA_ILi1EEEEEEEENS5_IJNSA_ILi256EEENSA_ILi64EEENSA_ILi128EEEEEEaNS5_IJlSD_lEEEaSK_NS4_8TiledMMAINS4_8MMA_AtomIJNS4_21SM100_MMA_S8_2x1SM_SSIaaiLi256ELi64ELNS4_4UMMA5MajorE0ELSP_0ELNSO_8SaturateE0EEEEEENS4_6LayoutINS5_IJSD_SD_SD_EEENS5_IJNSA_ILi0EEESV_SV_EEEEENS5_IJNS4_10UnderscoreESY_SY_EEEEENS4_28SM100_TMA_2SM_LOAD_MULTICASTENS4_14ComposedLayoutINS4_7SwizzleILi3ELi4ELi3EEENS4_18smem_ptr_flag_bitsILi8EEENST_INS5_IJNSA_ILi8EEESI_EEENS5_IJSI_SD_EEEEEEEvNS4_8identityENS4_18SM100_TMA_2SM_LOADES1B_vS1C_EENS_8epilogue10collective18CollectiveEpilogueINS1F_23Sm100TmaWarpSpecializedILi1ELi1ELi64ELb0ELb0EEEJNS5_IJSI_SH_SI_EEENS5_IJNST_ISI_SD_EENST_ISH_SD_EEEEEaSK_aSK_NS1F_6fusion15FusionCallbacksIS1J_NS1O_17LinearCombinationIaiaiLNS_15FloatRoundStyleE2EEES1K_S1N_JEEENS4_5SM1004TMEM4LOAD26SM100_TMEM_LOAD_32dp32b64xENS4_13SM90_TMA_LOADENS12_INS13_ILi2ELi4ELi3EEES16_NST_INS5_IJS17_SH_EEENS5_IJSH_SD_EEEEEEENS4_39AutoVectorizingCopyWithAssumedAlignmentILi128EEENS4_14SM90_TMA_STOREES23_S25_S25_EEEvvEEEEvNT_6ParamsE) ;  /* 0xffffff7802787950 */ /* 0x000fea0003c3ffff */
.L_x_167:
[----:B------:R-:W-:-:S00]  /*8620*/  BRA `(.L_x_167) ;  /* 0xfffffffc00fc7947 */ /* 0x000fc0000383ffff */
[----:B------:R-:W-:-:S00]  /*8630*/  NOP ;  /* 0x0000000000007918 */ /* 0x000fc00000000000 */
        /* <DEDUP_REMOVED lines=12> */
.L_x_168:


//--------------------- .nv.global.init           --------------------------
	.section	.nv.global.init,"aw",@progbits
.nv.global.init:
	.type		$str$27,@object
	.size		$str$27,($str$28 - $str$27)
$str$27:
        /*0000*/ 	.byte	0x28, 0x61, 0x64, 0x64, 0x72, 0x65, 0x73, 0x73, 0x20, 0x26, 0x20, 0x6d, 0x61, 0x73, 0x6b, 0x29
        /*0010*/ 	.byte	0x20, 0x3d, 0x3d, 0x20, 0x30, 0x00
	.type		$str$28,@object
	.size		$str$28,($str$26 - $str$28)
$str$28:
        /*0016*/ 	.byte	0x2f, 0x74, 0x6d, 0x70, 0x2f, 0x63, 0x75, 0x74, 0x6c, 0x61, 0x73, 0x73, 0x5f, 0x73, 0x77, 0x65
        /*0026*/ 	.byte	0x65, 0x70, 0x5f, 0x73, 0x72, 0x63, 0x2f, 0x69, 0x6e, 0x63, 0x6c, 0x75, 0x64, 0x65, 0x2f, 0x63
        /*0036*/ 	.byte	0x75, 0x74, 0x65, 0x2f, 0x70, 0x6f, 0x69, 0x6e, 0x74, 0x65, 0x72, 0x5f, 0x66, 0x6c, 0x61, 0x67
        /*0046*/ 	.byte	0x67, 0x65, 0x64, 0x2e, 0x68, 0x70, 0x70, 0x00
	.type		$str$26,@object
	.size		$str$26,($str$25 - $str$26)
$str$26:
        /*004e*/ 	.byte	0x2f, 0x74, 0x6d, 0x70, 0x2f, 0x63, 0x75, 0x74, 0x6c, 0x61, 0x73, 0x73, 0x5f, 0x73, 0x77, 0x65
        /*005e*/ 	.byte	0x65, 0x70, 0x5f, 0x73, 0x72, 0x63, 0x2f, 0x69, 0x6e, 0x63, 0x6c, 0x75, 0x64, 0x65, 0x2f, 0x63
        /*006e*/ 	.byte	0x75, 0x74, 0x65, 0x2f, 0x61, 0x74, 0x6f, 0x6d, 0x2f, 0x63, 0x6f, 0x70, 0x79, 0x5f, 0x74, 0x72
        /*007e*/ 	.byte	0x61, 0x69, 0x74, 0x73, 0x5f, 0x73, 0x6d, 0x31, 0x30, 0x30, 0x2e, 0x68, 0x70, 0x70, 0x00
	.type		$str$25,@object
	.size		$str$25,(__unnamed_1 - $str$25)
$str$25:
        /*008d*/ 	.byte	0x28, 0x28, 0x75, 0x69, 0x6e, 0x74, 0x33, 0x32, 0x5f, 0x74, 0x28, 0x74, 0x68, 0x72, 0x65, 0x61
        /*009d*/ 	.byte	0x64, 0x49, 0x64, 0x78, 0x2e, 0x78, 0x29, 0x20, 0x2f, 0x20, 0x33, 0x32, 0x29, 0x20, 0x25, 0x20
        /*00ad*/ 	.byte	0x34, 0x29, 0x20, 0x3d, 0x3d, 0x20, 0x28, 0x28, 0x28, 0x74, 0x6d, 0x65, 0x6d, 0x5f, 0x61, 0x64
        /*00bd*/ 	.byte	0x64, 0x72, 0x20, 0x3e, 0x3e, 0x20, 0x31, 0x36, 0x29, 0x20, 0x2f, 0x20, 0x33, 0x32, 0x29, 0x20
        /*00cd*/ 	.byte	0x25, 0x20, 0x34, 0x29, 0x00
	.type		__unnamed_1,@object
	.size		__unnamed_1,(__unnamed_2 - __unnamed_1)
__unnamed_1:
        /*00d2*/ 	.byte	0x61, 0x75, 0x74, 0x6f, 0x20, 0x63, 0x75, 0x74, 0x65, 0x3a, 0x3a, 0x61, 0x73, 0x5f, 0x70, 0x6f
        /* <DEDUP_REMOVED lines=24> */
        /*0262*/ 	.byte	0x5d, 0x00
	.type		__unnamed_2,@object
	.size		__unnamed_2,(.L_2 - __unnamed_2)
__unnamed_2:
        /* <DEDUP_REMOVED lines=42> */
        /*0504*/ 	.byte	0x43, 0x3c, 0x30, 0x3e, 0x3e, 0x3e, 0x3e, 0x5d, 0x00
.L_2:


//--------------------- .nv.shared._ZN7cutlass13device_kernelINS_4gemm6kernel13GemmUniversalIN4cute5tupleIJiiiiEEENS1_10collective13CollectiveMmaINS1_35MainloopSm100TmaUmmaWarpSpecializedILi10ELi2ELi4ENS5_IJNS4_1CILi2EEENSA_ILi4EEENSA_ILi1EEEEEEEENS5_IJNSA_ILi256EEENSA_ILi64EEENSA_ILi128EEEEEEaNS5_IJlSD_lEEEaSK_NS4_8TiledMMAINS4_8MMA_AtomIJNS4_21SM100_MMA_S8_2x1SM_SSIaaiLi256ELi64ELNS4_4UMMA5MajorE0ELSP_0ELNSO_8SaturateE0EEEEEENS4_6LayoutINS5_IJSD_SD_SD_EEENS5_IJNSA_ILi0EEESV_SV_EEEEENS5_IJNS4_10UnderscoreESY_SY_EEEEENS4_28SM100_TMA_2SM_LOAD_MULTICASTENS4_14ComposedLayoutINS4_7SwizzleILi3ELi4ELi3EEENS4_18smem_ptr_flag_bitsILi8EEENST_INS5_IJNSA_ILi8EEESI_EEENS5_IJSI_SD_EEEEEEEvNS4_8identityENS4_18SM100_TMA_2SM_LOADES1B_vS1C_EENS_8epilogue10collective18CollectiveEpilogueINS1F_23Sm100TmaWarpSpecializedILi1ELi1ELi64ELb0ELb0EEEJNS5_IJSI_SH_SI_EEENS5_IJNST_ISI_SD_EENST_ISH_SD_EEEEEaSK_aSK_NS1F_6fusion15FusionCallbacksIS1J_NS1O_17LinearCombinationIaiaiLNS_15FloatRoundStyleE2EEES1K_S1N_JEEENS4_5SM1004TMEM4LOAD26SM100_TMEM_LOAD_32dp32b64xENS4_13SM90_TMA_LOADENS12_INS13_ILi2ELi4ELi3EEES16_NST_INS5_IJS17_SH_EEENS5_IJSH_SD_EEEEEEENS4_39AutoVectorizingCopyWithAssumedAlignmentILi128EEENS4_14SM90_TMA_STOREES23_S25_S25_EEEvvEEEEvNT_6ParamsE --------------------------
	.section	.nv.shared._ZN7cutlass13device_kernelINS_4gemm6kernel13GemmUniversalIN4cute5tupleIJiiiiEEENS1_10collective13CollectiveMmaINS1_35MainloopSm100TmaUmmaWarpSpecializedILi10ELi2ELi4ENS5_IJNS4_1CILi2EEENSA_ILi4EEENSA_ILi1EEEEEEEENS5_IJNSA_ILi256EEENSA_ILi64EEENSA_ILi128EEEEEEaNS5_IJlSD_lEEEaSK_NS4_8TiledMMAINS4_8MMA_AtomIJNS4_21SM100_MMA_S8_2x1SM_SSIaaiLi256ELi64ELNS4_4UMMA5MajorE0ELSP_0ELNSO_8SaturateE0EEEEEENS4_6LayoutINS5_IJSD_SD_SD_EEENS5_IJNSA_ILi0EEESV_SV_EEEEENS5_IJNS4_10UnderscoreESY_SY_EEEEENS4_28SM100_TMA_2SM_LOAD_MULTICASTENS4_14ComposedLayoutINS4_7SwizzleILi3ELi4ELi3EEENS4_18smem_ptr_flag_bitsILi8EEENST_INS5_IJNSA_ILi8EEESI_EEENS5_IJSI_SD_EEEEEEEvNS4_8identityENS4_18SM100_TMA_2SM_LOADES1B_vS1C_EENS_8epilogue10collective18CollectiveEpilogueINS1F_23Sm100TmaWarpSpecializedILi1ELi1ELi64ELb0ELb0EEEJNS5_IJSI_SH_SI_EEENS5_IJNST_ISI_SD_EENST_ISH_SD_EEEEEaSK_aSK_NS1F_6fusion15FusionCallbacksIS1J_NS1O_17LinearCombinationIaiaiLNS_15FloatRoundStyleE2EEES1K_S1N_JEEENS4_5SM1004TMEM4LOAD26SM100_TMEM_LOAD_32dp32b64xENS4_13SM90_TMA_LOADENS12_INS13_ILi2ELi4ELi3EEES16_NST_INS5_IJS17_SH_EEENS5_IJSH_SD_EEEEEEENS4_39AutoVectorizingCopyWithAssumedAlignmentILi128EEENS4_14SM90_TMA_STOREES23_S25_S25_EEEvvEEEEvNT_6ParamsE,"aw",@nobits
	.sectionflags	@""
	.align	16
	.zero		1024


//--------------------- .nv.shared.reserved.0     --------------------------
	.section	.nv.shared.reserved.0,"aw",@nobits
	.weak		__nv_reservedSMEM_offset_0_alias
	.size		__nv_reservedSMEM_offset_0_alias, 0, 64
	.other		__nv_reservedSMEM_offset_0_alias,@"STO_CUDA_RESERVED_SHARED STV_DEFAULT"
__nv_reservedSMEM_offset_0_alias:
	.zero		0
.nv.shared.reserved.0:
	.zero		64
	.weak		__nv_reservedSMEM_tcgen05_partition
	.type		__nv_reservedSMEM_tcgen05_partition,@object
	.size		__nv_reservedSMEM_tcgen05_partition,(.L_0 - __nv_reservedSMEM_tcgen05_partition)
__nv_reservedSMEM_tcgen05_partition:
	.zero		32
.L_0:


//--------------------- .nv.global                --------------------------
	.section	.nv.global,"aw",@nobits
.nv.global:
	.type		_ZN40_INTERNAL_a419c24a_4_k_cu_a29e9c41_349674cute1_E,@object
	.size		_ZN40_INTERNAL_a419c24a_4_k_cu_a29e9c41_349674cute1_E,(_ZN40_INTERNAL_a419c24a_4_k_cu_a29e9c41_349674cuda3std3__45__cpo6cbeginE - _ZN40_INTERNAL_a419c24a_4_k_cu_a29e9c41_349674cute1_E)
_ZN40_INTERNAL_a419c24a_4_k_cu_a29e9c41_349674cute1_E:
	.zero		1
	.type		_ZN40_INTERNAL_a419c24a_4_k_cu_a29e9c41_349674cuda3std3__45__cpo6cbeginE,@object
	.size		_ZN40_INTERNAL_a419c24a_4_k_cu_a29e9c41_349674cuda3std3__45__cpo6cbeginE,(_ZN40_INTERNAL_a419c24a_4_k_cu_a29e9c41_349674cuda3std3__48in_placeE - _ZN40_INTERNAL_a419c24a_4_k_cu_a29e9c41_349674cuda3std3__45__cpo6cbeginE)
_ZN40_INTERNAL_a419c24a_4_k_cu_a29e9c41_349674cuda3std3__45__cpo6cbeginE:
	.zero		1
	.type		_ZN40_INTERNAL_a419c24a_4_k_cu_a29e9c41_349674cuda3std3__48in_placeE,@object
	.size		_ZN40_INTERNAL_a419c24a_4_k_cu_a29e9c41_349674cuda3std3__48in_placeE,(_ZN40_INTERNAL_a419c24a_4_k_cu_a29e9c41_349674cuda3std6ranges3__45__cpo9iter_moveE - _ZN40_INTERNAL_a419c24a_4_k_cu_a29e9c41_349674cuda3std3__48in_placeE)
_ZN40_INTERNAL_a419c24a_4_k_cu_a29e9c41_349674cuda3std3__48in_placeE:
	.zero		1
	.type		_ZN40_INTERNAL_a419c24a_4_k_cu_a29e9c41_349674cuda3std6ranges3__45__cpo9iter_moveE,@object
	.size		_ZN40_INTERNAL_a419c24a_4_k_cu_a29e9c41_349674cuda3std6ranges3__45__cpo9iter_moveE,(_ZN40_INTERNAL_a419c24a_4_k_cu_a29e9c41_349674cuda3std3__45__cpo5beginE - _ZN40_INTERNAL_a419c24a_4_k_cu_a29e9c41_349674cuda3std6ranges3__45__cpo9iter_moveE)
_ZN40_INTERNAL_a419c24a_4_k_cu_a29e9c41_349674cuda3std6ranges3__45__cpo9iter_moveE:
	.zero		1
	.type		_ZN40_INTERNAL_a419c24a_4_k_cu_a29e9c41_349674cuda3std3__45__cpo5beginE,@object
	.size		_ZN40_INTERNAL_a419c24a_4_k_cu_a29e9c41_349674cuda3std3__45__cpo5beginE,(_ZN40_INTERNAL_a419c24a_4_k_cu_a29e9c41_349674cuda3std3__442_GLOBAL__N__a419c24a_4_k_cu_a29e9c41_349676ignoreE - _ZN40_INTERNAL_a419c24a_4_k_cu_a29e9c41_349674cuda3std3__45__cpo5beginE)
_ZN40_INTERNAL_a419c24a_4_k_cu_a29e9c41_349674cuda3std3__45__cpo5beginE:
	.zero		1
	.type		_ZN40_INTERNAL_a419c24a_4_k_cu_a29e9c41_349674cuda3std3__442_GLOBAL__N__a419c24a_4_k_cu_a29e9c41_349676ignoreE,@object
	.size		_ZN40_INTERNAL_a419c24a_4_k_cu_a29e9c41_349674cuda3std3__442_GLOBAL__N__a419c24a_4_k_cu_a29e9c41_349676ignoreE,(_ZN40_INTERNAL_a419c24a_4_k_cu_a29e9c41_349674cute7productE - _ZN40_INTERNAL_a419c24a_4_k_cu_a29e9c41_349674cuda3std3__442_GLOBAL__N__a419c24a_4_k_cu_a29e9c41_349676ignoreE)
_ZN40_INTERNAL_a419c24a_4_k_cu_a29e9c41_349674cuda3std3__442_GLOBAL__N__a419c24a_4_k_cu_a29e9c41_349676ignoreE:
	.zero		1
	.type		_ZN40_INTERNAL_a419c24a_4_k_cu_a29e9c41_349674cute7productE,@object
	.size		_ZN40_INTERNAL_a419c24a_4_k_cu_a29e9c41_349674cute7productE,(_ZN40_INTERNAL_a419c24a_4_k_cu_a29e9c41_349674cuda3std3__45__cpo3endE - _ZN40_INTERNAL_a419c24a_4_k_cu_a29e9c41_349674cute7productE)
_ZN40_INTERNAL_a419c24a_4_k_cu_a29e9c41_349674cute7productE:
	.zero		1
	.type		_ZN40_INTERNAL_a419c24a_4_k_cu_a29e9c41_349674cuda3std3__45__cpo3endE,@object
	.size		_ZN40_INTERNAL_a419c24a_4_k_cu_a29e9c41_349674cuda3std3__45__cpo3endE,(_ZN40_INTERNAL_a419c24a_4_k_cu_a29e9c41_349674cuda3std3__419piecewise_constructE - _ZN40_INTERNAL_a419c24a_4_k_cu_a29e9c41_349674cuda3std3__45__cpo3endE)
_ZN40_INTERNAL_a419c24a_4_k_cu_a29e9c41_349674cuda3std3__45__cpo3endE:
	.zero		1
	.type		_ZN40_INTERNAL_a419c24a_4_k_cu_a29e9c41_349674cuda3std3__419piecewise_constructE,@object
	.size		_ZN40_INTERNAL_a419c24a_4_k_cu_a29e9c41_349674cuda3std3__419piecewise_constructE,(_ZN40_INTERNAL_a419c24a_4_k_cu_a29e9c41_349674cuda3std3__45__cpo4cendE - _ZN40_INTERNAL_a419c24a_4_k_cu_a29e9c41_349674cuda3std3__419piecewise_constructE)
_ZN40_INTERNAL_a419c24a_4_k_cu_a29e9c41_349674cuda3std3__419piecewise_constructE:
	.zero		1
	.type		_ZN40_INTERNAL_a419c24a_4_k_cu_a29e9c41_349674cuda3std3__45__cpo4cendE,@object
	.size		_ZN40_INTERNAL_a419c24a_4_k_cu_a29e9c41_349674cuda3std3__45__cpo4cendE,(_ZN40_INTERNAL_a419c24a_4_k_cu_a29e9c41_349674cuda3std6ranges3__45__cpo4swapE - _ZN40_INTERNAL_a419c24a_4_k_cu_a29e9c41_349674cuda3std3__45__cpo4cendE)
_ZN40_INTERNAL_a419c24a_4_k_cu_a29e9c41_349674cuda3std3__45__cpo4cendE:
	.zero		1
	.type		_ZN40_INTERNAL_a419c24a_4_k_cu_a29e9c41_349674cuda3std6ranges3__45__cpo4swapE,@object
	.size		_ZN40_INTERNAL_a419c24a_4_k_cu_a29e9c41_349674cuda3std6ranges3__45__cpo4swapE,(.L_10 - _ZN40_INTERNAL_a419c24a_4_k_cu_a29e9c41_349674cuda3std6ranges3__45__cpo4swapE)
_ZN40_INTERNAL_a419c24a_4_k_cu_a29e9c41_349674cuda3std6ranges3__45__cpo4swapE:
	.zero		1
.L_10:


//--------------------- .nv.constant0._ZN7cutlass13device_kernelINS_4gemm6kernel13GemmUniversalIN4cute5tupleIJiiiiEEENS1_10collective13CollectiveMmaINS1_35MainloopSm100TmaUmmaWarpSpecializedILi10ELi2ELi4ENS5_IJNS4_1CILi2EEENSA_ILi4EEENSA_ILi1EEEEEEEENS5_IJNSA_ILi256EEENSA_ILi64EEENSA_ILi128EEEEEEaNS5_IJlSD_lEEEaSK_NS4_8TiledMMAINS4_8MMA_AtomIJNS4_21SM100_MMA_S8_2x1SM_SSIaaiLi256ELi64ELNS4_4UMMA5MajorE0ELSP_0ELNSO_8SaturateE0EEEEEENS4_6LayoutINS5_IJSD_SD_SD_EEENS5_IJNSA_ILi0EEESV_SV_EEEEENS5_IJNS4_10UnderscoreESY_SY_EEEEENS4_28SM100_TMA_2SM_LOAD_MULTICASTENS4_14ComposedLayoutINS4_7SwizzleILi3ELi4ELi3EEENS4_18smem_ptr_flag_bitsILi8EEENST_INS5_IJNSA_ILi8EEESI_EEENS5_IJSI_SD_EEEEEEEvNS4_8identityENS4_18SM100_TMA_2SM_LOADES1B_vS1C_EENS_8epilogue10collective18CollectiveEpilogueINS1F_23Sm100TmaWarpSpecializedILi1ELi1ELi64ELb0ELb0EEEJNS5_IJSI_SH_SI_EEENS5_IJNST_ISI_SD_EENST_ISH_SD_EEEEEaSK_aSK_NS1F_6fusion15FusionCallbacksIS1J_NS1O_17LinearCombinationIaiaiLNS_15FloatRoundStyleE2EEES1K_S1N_JEEENS4_5SM1004TMEM4LOAD26SM100_TMEM_LOAD_32dp32b64xENS4_13SM90_TMA_LOADENS12_INS13_ILi2ELi4ELi3EEES16_NST_INS5_IJS17_SH_EEENS5_IJSH_SD_EEEEEEENS4_39AutoVectorizingCopyWithAssumedAlignmentILi128EEENS4_14SM90_TMA_STOREES23_S25_S25_EEEvvEEEEvNT_6ParamsE --------------------------
	.section	.nv.constant0._ZN7cutlass13device_kernelINS_4gemm6kernel13GemmUniversalIN4cute5tupleIJiiiiEEENS1_10collective13CollectiveMmaINS1_35MainloopSm100TmaUmmaWarpSpecializedILi10ELi2ELi4ENS5_IJNS4_1CILi2EEENSA_ILi4EEENSA_ILi1EEEEEEEENS5_IJNSA_ILi256EEENSA_ILi64EEENSA_ILi128EEEEEEaNS5_IJlSD_lEEEaSK_NS4_8TiledMMAINS4_8MMA_AtomIJNS4_21SM100_MMA_S8_2x1SM_SSIaaiLi256ELi64ELNS4_4UMMA5MajorE0ELSP_0ELNSO_8SaturateE0EEEEEENS4_6LayoutINS5_IJSD_SD_SD_EEENS5_IJNSA_ILi0EEESV_SV_EEEEENS5_IJNS4_10UnderscoreESY_SY_EEEEENS4_28SM100_TMA_2SM_LOAD_MULTICASTENS4_14ComposedLayoutINS4_7SwizzleILi3ELi4ELi3EEENS4_18smem_ptr_flag_bitsILi8EEENST_INS5_IJNSA_ILi8EEESI_EEENS5_IJSI_SD_EEEEEEEvNS4_8identityENS4_18SM100_TMA_2SM_LOADES1B_vS1C_EENS_8epilogue10collective18CollectiveEpilogueINS1F_23Sm100TmaWarpSpecializedILi1ELi1ELi64ELb0ELb0EEEJNS5_IJSI_SH_SI_EEENS5_IJNST_ISI_SD_EENST_ISH_SD_EEEEEaSK_aSK_NS1F_6fusion15FusionCallbacksIS1J_NS1O_17LinearCombinationIaiaiLNS_15FloatRoundStyleE2EEES1K_S1N_JEEENS4_5SM1004TMEM4LOAD26SM100_TMEM_LOAD_32dp32b64xENS4_13SM90_TMA_LOADENS12_INS13_ILi2ELi4ELi3EEES16_NST_INS5_IJS17_SH_EEENS5_IJSH_SD_EEEEEEENS4_39AutoVectorizingCopyWithAssumedAlignmentILi128EEENS4_14SM90_TMA_STOREES23_S25_S25_EEEvvEEEEvNT_6ParamsE,"a",@progbits
	.sectionflags	@""
	.align	4
.nv.constant0._ZN7cutlass13device_kernelINS_4gemm6kernel13GemmUniversalIN4cute5tupleIJiiiiEEENS1_10collective13CollectiveMmaINS1_35MainloopSm100TmaUmmaWarpSpecializedILi10ELi2ELi4ENS5_IJNS4_1CILi2EEENSA_ILi4EEENSA_ILi1EEEEEEEENS5_IJNSA_ILi256EEENSA_ILi64EEENSA_ILi128EEEEEEaNS5_IJlSD_lEEEaSK_NS4_8TiledMMAINS4_8MMA_AtomIJNS4_21SM100_MMA_S8_2x1SM_SSIaaiLi256ELi64ELNS4_4UMMA5MajorE0ELSP_0ELNSO_8SaturateE0EEEEEENS4_6LayoutINS5_IJSD_SD_SD_EEENS5_IJNSA_ILi0EEESV_SV_EEEEENS5_IJNS4_10UnderscoreESY_SY_EEEEENS4_28SM100_TMA_2SM_LOAD_MULTICASTENS4_14ComposedLayoutINS4_7SwizzleILi3ELi4ELi3EEENS4_18smem_ptr_flag_bitsILi8EEENST_INS5_IJNSA_ILi8EEESI_EEENS5_IJSI_SD_EEEEEEEvNS4_8identityENS4_18SM100_TMA_2SM_LOADES1B_vS1C_EENS_8epilogue10collective18CollectiveEpilogueINS1F_23Sm100TmaWarpSpecializedILi1ELi1ELi64ELb0ELb0EEEJNS5_IJSI_SH_SI_EEENS5_IJNST_ISI_SD_EENST_ISH_SD_EEEEEaSK_aSK_NS1F_6fusion15FusionCallbacksIS1J_NS1O_17LinearCombinationIaiaiLNS_15FloatRoundStyleE2EEES1K_S1N_JEEENS4_5SM1004TMEM4LOAD26SM100_TMEM_LOAD_32dp32b64xENS4_13SM90_TMA_LOADENS12_INS13_ILi2ELi4ELi3EEES16_NST_INS5_IJS17_SH_EEENS5_IJSH_SD_EEEEEEENS4_39AutoVectorizingCopyWithAssumedAlignmentILi128EEENS4_14SM90_TMA_STOREES23_S25_S25_EEEvvEEEEvNT_6ParamsE:
	.zero		2944


//--------------------- SYMBOLS --------------------------

	.type		.nv.reservedSmem.offset0,@object
	.size		.nv.reservedSmem.offset0,0x4
	.type		.nv.reservedSmem.cap,@object
	.size		.nv.reservedSmem.cap,0x4
	.type		__assertfail,@function
